//
// Generated by NVIDIA NVVM Compiler
//
// Compiler Build ID: CL-36424714
// Cuda compilation tools, release 13.0, V13.0.88
// Based on NVVM 20.0.0
//

.version 9.0
.target sm_100
.address_size 64

	// .globl	_Z11stencil_3ptPKfPfi
// _ZZ12matmul_tiledPKfS0_PfiE2As has been demoted
// _ZZ12matmul_tiledPKfS0_PfiE2Bs has been demoted
.extern .shared .align 16 .b8 sdata[];

.visible .entry _Z11stencil_3ptPKfPfi(
	.param .u64 .ptr .align 1 _Z11stencil_3ptPKfPfi_param_0,
	.param .u64 .ptr .align 1 _Z11stencil_3ptPKfPfi_param_1,
	.param .u32 _Z11stencil_3ptPKfPfi_param_2
)
{
	.reg .pred 	%p<4>;
	.reg .b32 	%r<10>;
	.reg .b32 	%f<7>;
	.reg .b64 	%rd<10>;

	ld.param.u64 	%rd1, [_Z11stencil_3ptPKfPfi_param_0];
	ld.param.u64 	%rd2, [_Z11stencil_3ptPKfPfi_param_1];
	ld.param.u32 	%r2, [_Z11stencil_3ptPKfPfi_param_2];
	mov.u32 	%r4, %ctaid.x;
	mov.u32 	%r5, %ntid.x;
	mov.u32 	%r6, %tid.x;
	mad.lo.s32 	%r7, %r4, %r5, %r6;
	setp.lt.s32 	%p1, %r7, 1;
	add.s32 	%r8, %r2, -1;
	setp.ge.s32 	%p2, %r7, %r8;
	or.pred  	%p3, %p1, %p2;
	@%p3 bra 	$L__BB0_2;
	cvta.to.global.u64 	%rd3, %rd1;
	cvta.to.global.u64 	%rd4, %rd2;
	add.s32 	%r9, %r7, -1;
	mul.wide.u32 	%rd5, %r9, 4;
	add.s64 	%rd6, %rd3, %rd5;
	ld.global.f32 	%f1, [%rd6];
	mul.wide.u32 	%rd7, %r7, 4;
	add.s64 	%rd8, %rd3, %rd7;
	ld.global.f32 	%f2, [%rd8];
	mul.f32 	%f3, %f2, 0f3F000000;
	fma.rn.f32 	%f4, %f1, 0f3E800000, %f3;
	ld.global.f32 	%f5, [%rd8+4];
	fma.rn.f32 	%f6, %f5, 0f3E800000, %f4;
	add.s64 	%rd9, %rd4, %rd7;
	st.global.f32 	[%rd9], %f6;
$L__BB0_2:
	ret;

}
	// .globl	_Z14reduction_stepPKfPfi
.visible .entry _Z14reduction_stepPKfPfi(
	.param .u64 .ptr .align 1 _Z14reduction_stepPKfPfi_param_0,
	.param .u64 .ptr .align 1 _Z14reduction_stepPKfPfi_param_1,
	.param .u32 _Z14reduction_stepPKfPfi_param_2
)
{
	.reg .pred 	%p<6>;
	.reg .b32 	%r<14>;
	.reg .b32 	%f<9>;
	.reg .b64 	%rd<9>;

	ld.param.u64 	%rd1, [_Z14reduction_stepPKfPfi_param_0];
	ld.param.u64 	%rd2, [_Z14reduction_stepPKfPfi_param_1];
	ld.param.u32 	%r8, [_Z14reduction_stepPKfPfi_param_2];
	mov.u32 	%r1, %tid.x;
	mov.u32 	%r2, %ctaid.x;
	mov.u32 	%r13, %ntid.x;
	mad.lo.s32 	%r4, %r2, %r13, %r1;
	setp.ge.s32 	%p1, %r4, %r8;
	mov.f32 	%f8, 0f00000000;
	@%p1 bra 	$L__BB1_2;
	cvta.to.global.u64 	%rd3, %rd1;
	mul.wide.s32 	%rd4, %r4, 4;
	add.s64 	%rd5, %rd3, %rd4;
	ld.global.f32 	%f8, [%rd5];
$L__BB1_2:
	shl.b32 	%r9, %r1, 2;
	mov.u32 	%r10, sdata;
	add.s32 	%r5, %r10, %r9;
	st.shared.f32 	[%r5], %f8;
	bar.sync 	0;
	setp.lt.u32 	%p2, %r13, 2;
	@%p2 bra 	$L__BB1_6;
$L__BB1_3:
	shr.u32 	%r7, %r13, 1;
	setp.ge.u32 	%p3, %r1, %r7;
	@%p3 bra 	$L__BB1_5;
	shl.b32 	%r11, %r7, 2;
	add.s32 	%r12, %r5, %r11;
	ld.shared.f32 	%f4, [%r12];
	ld.shared.f32 	%f5, [%r5];
	add.f32 	%f6, %f4, %f5;
	st.shared.f32 	[%r5], %f6;
$L__BB1_5:
	bar.sync 	0;
	setp.gt.u32 	%p4, %r13, 3;
	mov.u32 	%r13, %r7;
	@%p4 bra 	$L__BB1_3;
$L__BB1_6:
	setp.ne.s32 	%p5, %r1, 0;
	@%p5 bra 	$L__BB1_8;
	ld.shared.f32 	%f7, [sdata];
	cvta.to.global.u64 	%rd6, %rd2;
	mul.wide.u32 	%rd7, %r2, 4;
	add.s64 	%rd8, %rd6, %rd7;
	st.global.f32 	[%rd8], %f7;
$L__BB1_8:
	ret;

}
	// .globl	_Z12matmul_tiledPKfS0_Pfi
.visible .entry _Z12matmul_tiledPKfS0_Pfi(
	.param .u64 .ptr .align 1 _Z12matmul_tiledPKfS0_Pfi_param_0,
	.param .u64 .ptr .align 1 _Z12matmul_tiledPKfS0_Pfi_param_1,
	.param .u64 .ptr .align 1 _Z12matmul_tiledPKfS0_Pfi_param_2,
	.param .u32 _Z12matmul_tiledPKfS0_Pfi_param_3
)
{
	.reg .pred 	%p<8>;
	.reg .b32 	%r<101>;
	.reg .b32 	%f<368>;
	.reg .b64 	%rd<48>;
	// demoted variable
	.shared .align 4 .b8 _ZZ12matmul_tiledPKfS0_PfiE2As[1024];
	// demoted variable
	.shared .align 4 .b8 _ZZ12matmul_tiledPKfS0_PfiE2Bs[1024];
	ld.param.u32 	%r32, [_Z12matmul_tiledPKfS0_Pfi_param_3];
	mov.u32 	%r33, %ctaid.y;
	shl.b32 	%r34, %r33, 4;
	mov.u32 	%r1, %tid.y;
	add.s32 	%r2, %r34, %r1;
	mov.u32 	%r35, %ctaid.x;
	shl.b32 	%r3, %r35, 4;
	mov.u32 	%r4, %tid.x;
	add.s32 	%r5, %r3, %r4;
	shr.s32 	%r36, %r32, 31;
	shr.u32 	%r37, %r36, 28;
	add.s32 	%r38, %r32, %r37;
	shr.s32 	%r6, %r38, 4;
	setp.lt.s32 	%p1, %r32, 16;
	mov.f32 	%f367, 0f00000000;
	@%p1 bra 	$L__BB2_9;
	mad.lo.s32 	%r7, %r32, %r2, %r4;
	shl.b32 	%r40, %r1, 6;
	mov.u32 	%r41, _ZZ12matmul_tiledPKfS0_PfiE2As;
	add.s32 	%r8, %r41, %r40;
	add.s32 	%r42, %r6, -1;
	setp.lt.u32 	%p2, %r42, 3;
	mov.f32 	%f367, 0f00000000;
	mov.b32 	%r100, 0;
	@%p2 bra 	$L__BB2_4;
	and.b32  	%r100, %r6, 134217724;
	neg.s32 	%r98, %r100;
	add.s32 	%r97, %r7, 32;
	add.s32 	%r44, %r1, 48;
	mad.lo.s32 	%r45, %r32, %r44, %r4;
	add.s32 	%r96, %r45, %r3;
	add.s32 	%r46, %r1, 32;
	mad.lo.s32 	%r47, %r32, %r46, %r4;
	add.s32 	%r95, %r47, %r3;
	add.s32 	%r48, %r1, 16;
	mad.lo.s32 	%r49, %r32, %r48, %r4;
	add.s32 	%r94, %r49, %r3;
	mad.lo.s32 	%r50, %r1, %r32, %r4;
	add.s32 	%r93, %r50, %r3;
	mov.f32 	%f367, 0f00000000;
$L__BB2_3:
	.pragma "nounroll";
	ld.param.u64 	%rd44, [_Z12matmul_tiledPKfS0_Pfi_param_1];
	ld.param.u64 	%rd41, [_Z12matmul_tiledPKfS0_Pfi_param_0];
	add.s32 	%r51, %r97, -32;
	cvta.to.global.u64 	%rd4, %rd41;
	mul.wide.u32 	%rd5, %r51, 4;
	add.s64 	%rd6, %rd4, %rd5;
	ld.global.f32 	%f14, [%rd6];
	shl.b32 	%r53, %r4, 2;
	add.s32 	%r54, %r8, %r53;
	st.shared.f32 	[%r54], %f14;
	cvta.to.global.u64 	%rd7, %rd44;
	mul.wide.u32 	%rd8, %r93, 4;
	add.s64 	%rd9, %rd7, %rd8;
	ld.global.f32 	%f15, [%rd9];
	mov.u32 	%r56, _ZZ12matmul_tiledPKfS0_PfiE2Bs;
	add.s32 	%r57, %r56, %r53;
	add.s32 	%r58, %r57, %r40;
	st.shared.f32 	[%r58], %f15;
	bar.sync 	0;
	ld.shared.f32 	%f16, [%r8];
	ld.shared.f32 	%f17, [%r57];
	fma.rn.f32 	%f18, %f16, %f17, %f367;
	ld.shared.f32 	%f19, [%r8+4];
	ld.shared.f32 	%f20, [%r57+64];
	fma.rn.f32 	%f21, %f19, %f20, %f18;
	ld.shared.f32 	%f22, [%r8+8];
	ld.shared.f32 	%f23, [%r57+128];
	fma.rn.f32 	%f24, %f22, %f23, %f21;
	ld.shared.f32 	%f25, [%r8+12];
	ld.shared.f32 	%f26, [%r57+192];
	fma.rn.f32 	%f27, %f25, %f26, %f24;
	ld.shared.f32 	%f28, [%r8+16];
	ld.shared.f32 	%f29, [%r57+256];
	fma.rn.f32 	%f30, %f28, %f29, %f27;
	ld.shared.f32 	%f31, [%r8+20];
	ld.shared.f32 	%f32, [%r57+320];
	fma.rn.f32 	%f33, %f31, %f32, %f30;
	ld.shared.f32 	%f34, [%r8+24];
	ld.shared.f32 	%f35, [%r57+384];
	fma.rn.f32 	%f36, %f34, %f35, %f33;
	ld.shared.f32 	%f37, [%r8+28];
	ld.shared.f32 	%f38, [%r57+448];
	fma.rn.f32 	%f39, %f37, %f38, %f36;
	ld.shared.f32 	%f40, [%r8+32];
	ld.shared.f32 	%f41, [%r57+512];
	fma.rn.f32 	%f42, %f40, %f41, %f39;
	ld.shared.f32 	%f43, [%r8+36];
	ld.shared.f32 	%f44, [%r57+576];
	fma.rn.f32 	%f45, %f43, %f44, %f42;
	ld.shared.f32 	%f46, [%r8+40];
	ld.shared.f32 	%f47, [%r57+640];
	fma.rn.f32 	%f48, %f46, %f47, %f45;
	ld.shared.f32 	%f49, [%r8+44];
	ld.shared.f32 	%f50, [%r57+704];
	fma.rn.f32 	%f51, %f49, %f50, %f48;
	ld.shared.f32 	%f52, [%r8+48];
	ld.shared.f32 	%f53, [%r57+768];
	fma.rn.f32 	%f54, %f52, %f53, %f51;
	ld.shared.f32 	%f55, [%r8+52];
	ld.shared.f32 	%f56, [%r57+832];
	fma.rn.f32 	%f57, %f55, %f56, %f54;
	ld.shared.f32 	%f58, [%r8+56];
	ld.shared.f32 	%f59, [%r57+896];
	fma.rn.f32 	%f60, %f58, %f59, %f57;
	ld.shared.f32 	%f61, [%r8+60];
	ld.shared.f32 	%f62, [%r57+960];
	fma.rn.f32 	%f63, %f61, %f62, %f60;
	bar.sync 	0;
	add.s32 	%r59, %r97, -16;
	mul.wide.u32 	%rd10, %r59, 4;
	add.s64 	%rd11, %rd4, %rd10;
	ld.global.f32 	%f64, [%rd11];
	st.shared.f32 	[%r54], %f64;
	mul.wide.u32 	%rd12, %r94, 4;
	add.s64 	%rd13, %rd7, %rd12;
	ld.global.f32 	%f65, [%rd13];
	st.shared.f32 	[%r58], %f65;
	bar.sync 	0;
	ld.shared.f32 	%f66, [%r8];
	ld.shared.f32 	%f67, [%r57];
	fma.rn.f32 	%f68, %f66, %f67, %f63;
	ld.shared.f32 	%f69, [%r8+4];
	ld.shared.f32 	%f70, [%r57+64];
	fma.rn.f32 	%f71, %f69, %f70, %f68;
	ld.shared.f32 	%f72, [%r8+8];
	ld.shared.f32 	%f73, [%r57+128];
	fma.rn.f32 	%f74, %f72, %f73, %f71;
	ld.shared.f32 	%f75, [%r8+12];
	ld.shared.f32 	%f76, [%r57+192];
	fma.rn.f32 	%f77, %f75, %f76, %f74;
	ld.shared.f32 	%f78, [%r8+16];
	ld.shared.f32 	%f79, [%r57+256];
	fma.rn.f32 	%f80, %f78, %f79, %f77;
	ld.shared.f32 	%f81, [%r8+20];
	ld.shared.f32 	%f82, [%r57+320];
	fma.rn.f32 	%f83, %f81, %f82, %f80;
	ld.shared.f32 	%f84, [%r8+24];
	ld.shared.f32 	%f85, [%r57+384];
	fma.rn.f32 	%f86, %f84, %f85, %f83;
	ld.shared.f32 	%f87, [%r8+28];
	ld.shared.f32 	%f88, [%r57+448];
	fma.rn.f32 	%f89, %f87, %f88, %f86;
	ld.shared.f32 	%f90, [%r8+32];
	ld.shared.f32 	%f91, [%r57+512];
	fma.rn.f32 	%f92, %f90, %f91, %f89;
	ld.shared.f32 	%f93, [%r8+36];
	ld.shared.f32 	%f94, [%r57+576];
	fma.rn.f32 	%f95, %f93, %f94, %f92;
	ld.shared.f32 	%f96, [%r8+40];
	ld.shared.f32 	%f97, [%r57+640];
	fma.rn.f32 	%f98, %f96, %f97, %f95;
	ld.shared.f32 	%f99, [%r8+44];
	ld.shared.f32 	%f100, [%r57+704];
	fma.rn.f32 	%f101, %f99, %f100, %f98;
	ld.shared.f32 	%f102, [%r8+48];
	ld.shared.f32 	%f103, [%r57+768];
	fma.rn.f32 	%f104, %f102, %f103, %f101;
	ld.shared.f32 	%f105, [%r8+52];
	ld.shared.f32 	%f106, [%r57+832];
	fma.rn.f32 	%f107, %f105, %f106, %f104;
	ld.shared.f32 	%f108, [%r8+56];
	ld.shared.f32 	%f109, [%r57+896];
	fma.rn.f32 	%f110, %f108, %f109, %f107;
	ld.shared.f32 	%f111, [%r8+60];
	ld.shared.f32 	%f112, [%r57+960];
	fma.rn.f32 	%f113, %f111, %f112, %f110;
	bar.sync 	0;
	add.s32 	%r60, %r97, 16;
	mul.wide.u32 	%rd14, %r97, 4;
	add.s64 	%rd15, %rd4, %rd14;
	ld.global.f32 	%f114, [%rd15];
	st.shared.f32 	[%r54], %f114;
	mul.wide.u32 	%rd16, %r95, 4;
	add.s64 	%rd17, %rd7, %rd16;
	ld.global.f32 	%f115, [%rd17];
	st.shared.f32 	[%r58], %f115;
	bar.sync 	0;
	ld.shared.f32 	%f116, [%r8];
	ld.shared.f32 	%f117, [%r57];
	fma.rn.f32 	%f118, %f116, %f117, %f113;
	ld.shared.f32 	%f119, [%r8+4];
	ld.shared.f32 	%f120, [%r57+64];
	fma.rn.f32 	%f121, %f119, %f120, %f118;
	ld.shared.f32 	%f122, [%r8+8];
	ld.shared.f32 	%f123, [%r57+128];
	fma.rn.f32 	%f124, %f122, %f123, %f121;
	ld.shared.f32 	%f125, [%r8+12];
	ld.shared.f32 	%f126, [%r57+192];
	fma.rn.f32 	%f127, %f125, %f126, %f124;
	ld.shared.f32 	%f128, [%r8+16];
	ld.shared.f32 	%f129, [%r57+256];
	fma.rn.f32 	%f130, %f128, %f129, %f127;
	ld.shared.f32 	%f131, [%r8+20];
	ld.shared.f32 	%f132, [%r57+320];
	fma.rn.f32 	%f133, %f131, %f132, %f130;
	ld.shared.f32 	%f134, [%r8+24];
	ld.shared.f32 	%f135, [%r57+384];
	fma.rn.f32 	%f136, %f134, %f135, %f133;
	ld.shared.f32 	%f137, [%r8+28];
	ld.shared.f32 	%f138, [%r57+448];
	fma.rn.f32 	%f139, %f137, %f138, %f136;
	ld.shared.f32 	%f140, [%r8+32];
	ld.shared.f32 	%f141, [%r57+512];
	fma.rn.f32 	%f142, %f140, %f141, %f139;
	ld.shared.f32 	%f143, [%r8+36];
	ld.shared.f32 	%f144, [%r57+576];
	fma.rn.f32 	%f145, %f143, %f144, %f142;
	ld.shared.f32 	%f146, [%r8+40];
	ld.shared.f32 	%f147, [%r57+640];
	fma.rn.f32 	%f148, %f146, %f147, %f145;
	ld.shared.f32 	%f149, [%r8+44];
	ld.shared.f32 	%f150, [%r57+704];
	fma.rn.f32 	%f151, %f149, %f150, %f148;
	ld.shared.f32 	%f152, [%r8+48];
	ld.shared.f32 	%f153, [%r57+768];
	fma.rn.f32 	%f154, %f152, %f153, %f151;
	ld.shared.f32 	%f155, [%r8+52];
	ld.shared.f32 	%f156, [%r57+832];
	fma.rn.f32 	%f157, %f155, %f156, %f154;
	ld.shared.f32 	%f158, [%r8+56];
	ld.shared.f32 	%f159, [%r57+896];
	fma.rn.f32 	%f160, %f158, %f159, %f157;
	ld.shared.f32 	%f161, [%r8+60];
	ld.shared.f32 	%f162, [%r57+960];
	fma.rn.f32 	%f163, %f161, %f162, %f160;
	bar.sync 	0;
	mul.wide.u32 	%rd18, %r60, 4;
	add.s64 	%rd19, %rd4, %rd18;
	ld.global.f32 	%f164, [%rd19];
	st.shared.f32 	[%r54], %f164;
	mul.wide.u32 	%rd20, %r96, 4;
	add.s64 	%rd21, %rd7, %rd20;
	ld.global.f32 	%f165, [%rd21];
	st.shared.f32 	[%r58], %f165;
	bar.sync 	0;
	ld.shared.f32 	%f166, [%r8];
	ld.shared.f32 	%f167, [%r57];
	fma.rn.f32 	%f168, %f166, %f167, %f163;
	ld.shared.f32 	%f169, [%r8+4];
	ld.shared.f32 	%f170, [%r57+64];
	fma.rn.f32 	%f171, %f169, %f170, %f168;
	ld.shared.f32 	%f172, [%r8+8];
	ld.shared.f32 	%f173, [%r57+128];
	fma.rn.f32 	%f174, %f172, %f173, %f171;
	ld.shared.f32 	%f175, [%r8+12];
	ld.shared.f32 	%f176, [%r57+192];
	fma.rn.f32 	%f177, %f175, %f176, %f174;
	ld.shared.f32 	%f178, [%r8+16];
	ld.shared.f32 	%f179, [%r57+256];
	fma.rn.f32 	%f180, %f178, %f179, %f177;
	ld.shared.f32 	%f181, [%r8+20];
	ld.shared.f32 	%f182, [%r57+320];
	fma.rn.f32 	%f183, %f181, %f182, %f180;
	ld.shared.f32 	%f184, [%r8+24];
	ld.shared.f32 	%f185, [%r57+384];
	fma.rn.f32 	%f186, %f184, %f185, %f183;
	ld.shared.f32 	%f187, [%r8+28];
	ld.shared.f32 	%f188, [%r57+448];
	fma.rn.f32 	%f189, %f187, %f188, %f186;
	ld.shared.f32 	%f190, [%r8+32];
	ld.shared.f32 	%f191, [%r57+512];
	fma.rn.f32 	%f192, %f190, %f191, %f189;
	ld.shared.f32 	%f193, [%r8+36];
	ld.shared.f32 	%f194, [%r57+576];
	fma.rn.f32 	%f195, %f193, %f194, %f192;
	ld.shared.f32 	%f196, [%r8+40];
	ld.shared.f32 	%f197, [%r57+640];
	fma.rn.f32 	%f198, %f196, %f197, %f195;
	ld.shared.f32 	%f199, [%r8+44];
	ld.shared.f32 	%f200, [%r57+704];
	fma.rn.f32 	%f201, %f199, %f200, %f198;
	ld.shared.f32 	%f202, [%r8+48];
	ld.shared.f32 	%f203, [%r57+768];
	fma.rn.f32 	%f204, %f202, %f203, %f201;
	ld.shared.f32 	%f205, [%r8+52];
	ld.shared.f32 	%f206, [%r57+832];
	fma.rn.f32 	%f207, %f205, %f206, %f204;
	ld.shared.f32 	%f208, [%r8+56];
	ld.shared.f32 	%f209, [%r57+896];
	fma.rn.f32 	%f210, %f208, %f209, %f207;
	ld.shared.f32 	%f211, [%r8+60];
	ld.shared.f32 	%f212, [%r57+960];
	fma.rn.f32 	%f367, %f211, %f212, %f210;
	bar.sync 	0;
	add.s32 	%r98, %r98, 4;
	add.s32 	%r97, %r97, 64;
	shl.b32 	%r61, %r32, 6;
	add.s32 	%r96, %r96, %r61;
	add.s32 	%r95, %r95, %r61;
	add.s32 	%r94, %r94, %r61;
	add.s32 	%r93, %r93, %r61;
	setp.ne.s32 	%p3, %r98, 0;
	@%p3 bra 	$L__BB2_3;
$L__BB2_4:
	and.b32  	%r29, %r6, 3;
	setp.eq.s32 	%p4, %r29, 0;
	@%p4 bra 	$L__BB2_9;
	setp.eq.s32 	%p5, %r29, 1;
	@%p5 bra 	$L__BB2_7;
	ld.param.u64 	%rd45, [_Z12matmul_tiledPKfS0_Pfi_param_1];
	ld.param.u64 	%rd42, [_Z12matmul_tiledPKfS0_Pfi_param_0];
	shl.b32 	%r62, %r100, 4;
	add.s32 	%r63, %r7, %r62;
	cvta.to.global.u64 	%rd22, %rd42;
	mul.wide.u32 	%rd23, %r63, 4;
	add.s64 	%rd24, %rd22, %rd23;
	ld.global.f32 	%f214, [%rd24];
	shl.b32 	%r65, %r4, 2;
	add.s32 	%r66, %r8, %r65;
	st.shared.f32 	[%r66], %f214;
	add.s32 	%r67, %r62, %r1;
	mad.lo.s32 	%r68, %r67, %r32, %r5;
	cvta.to.global.u64 	%rd25, %rd45;
	mul.wide.u32 	%rd26, %r68, 4;
	add.s64 	%rd27, %rd25, %rd26;
	ld.global.f32 	%f215, [%rd27];
	mov.u32 	%r70, _ZZ12matmul_tiledPKfS0_PfiE2Bs;
	add.s32 	%r71, %r70, %r65;
	add.s32 	%r72, %r71, %r40;
	st.shared.f32 	[%r72], %f215;
	bar.sync 	0;
	ld.shared.f32 	%f216, [%r8];
	ld.shared.f32 	%f217, [%r71];
	fma.rn.f32 	%f218, %f216, %f217, %f367;
	ld.shared.f32 	%f219, [%r8+4];
	ld.shared.f32 	%f220, [%r71+64];
	fma.rn.f32 	%f221, %f219, %f220, %f218;
	ld.shared.f32 	%f222, [%r8+8];
	ld.shared.f32 	%f223, [%r71+128];
	fma.rn.f32 	%f224, %f222, %f223, %f221;
	ld.shared.f32 	%f225, [%r8+12];
	ld.shared.f32 	%f226, [%r71+192];
	fma.rn.f32 	%f227, %f225, %f226, %f224;
	ld.shared.f32 	%f228, [%r8+16];
	ld.shared.f32 	%f229, [%r71+256];
	fma.rn.f32 	%f230, %f228, %f229, %f227;
	ld.shared.f32 	%f231, [%r8+20];
	ld.shared.f32 	%f232, [%r71+320];
	fma.rn.f32 	%f233, %f231, %f232, %f230;
	ld.shared.f32 	%f234, [%r8+24];
	ld.shared.f32 	%f235, [%r71+384];
	fma.rn.f32 	%f236, %f234, %f235, %f233;
	ld.shared.f32 	%f237, [%r8+28];
	ld.shared.f32 	%f238, [%r71+448];
	fma.rn.f32 	%f239, %f237, %f238, %f236;
	ld.shared.f32 	%f240, [%r8+32];
	ld.shared.f32 	%f241, [%r71+512];
	fma.rn.f32 	%f242, %f240, %f241, %f239;
	ld.shared.f32 	%f243, [%r8+36];
	ld.shared.f32 	%f244, [%r71+576];
	fma.rn.f32 	%f245, %f243, %f244, %f242;
	ld.shared.f32 	%f246, [%r8+40];
	ld.shared.f32 	%f247, [%r71+640];
	fma.rn.f32 	%f248, %f246, %f247, %f245;
	ld.shared.f32 	%f249, [%r8+44];
	ld.shared.f32 	%f250, [%r71+704];
	fma.rn.f32 	%f251, %f249, %f250, %f248;
	ld.shared.f32 	%f252, [%r8+48];
	ld.shared.f32 	%f253, [%r71+768];
	fma.rn.f32 	%f254, %f252, %f253, %f251;
	ld.shared.f32 	%f255, [%r8+52];
	ld.shared.f32 	%f256, [%r71+832];
	fma.rn.f32 	%f257, %f255, %f256, %f254;
	ld.shared.f32 	%f258, [%r8+56];
	ld.shared.f32 	%f259, [%r71+896];
	fma.rn.f32 	%f260, %f258, %f259, %f257;
	ld.shared.f32 	%f261, [%r8+60];
	ld.shared.f32 	%f262, [%r71+960];
	fma.rn.f32 	%f263, %f261, %f262, %f260;
	bar.sync 	0;
	add.s32 	%r73, %r63, 16;
	mul.wide.u32 	%rd28, %r73, 4;
	add.s64 	%rd29, %rd22, %rd28;
	ld.global.f32 	%f264, [%rd29];
	st.shared.f32 	[%r66], %f264;
	add.s32 	%r74, %r67, 16;
	mad.lo.s32 	%r75, %r74, %r32, %r5;
	mul.wide.u32 	%rd30, %r75, 4;
	add.s64 	%rd31, %rd25, %rd30;
	ld.global.f32 	%f265, [%rd31];
	st.shared.f32 	[%r72], %f265;
	bar.sync 	0;
	ld.shared.f32 	%f266, [%r8];
	ld.shared.f32 	%f267, [%r71];
	fma.rn.f32 	%f268, %f266, %f267, %f263;
	ld.shared.f32 	%f269, [%r8+4];
	ld.shared.f32 	%f270, [%r71+64];
	fma.rn.f32 	%f271, %f269, %f270, %f268;
	ld.shared.f32 	%f272, [%r8+8];
	ld.shared.f32 	%f273, [%r71+128];
	fma.rn.f32 	%f274, %f272, %f273, %f271;
	ld.shared.f32 	%f275, [%r8+12];
	ld.shared.f32 	%f276, [%r71+192];
	fma.rn.f32 	%f277, %f275, %f276, %f274;
	ld.shared.f32 	%f278, [%r8+16];
	ld.shared.f32 	%f279, [%r71+256];
	fma.rn.f32 	%f280, %f278, %f279, %f277;
	ld.shared.f32 	%f281, [%r8+20];
	ld.shared.f32 	%f282, [%r71+320];
	fma.rn.f32 	%f283, %f281, %f282, %f280;
	ld.shared.f32 	%f284, [%r8+24];
	ld.shared.f32 	%f285, [%r71+384];
	fma.rn.f32 	%f286, %f284, %f285, %f283;
	ld.shared.f32 	%f287, [%r8+28];
	ld.shared.f32 	%f288, [%r71+448];
	fma.rn.f32 	%f289, %f287, %f288, %f286;
	ld.shared.f32 	%f290, [%r8+32];
	ld.shared.f32 	%f291, [%r71+512];
	fma.rn.f32 	%f292, %f290, %f291, %f289;
	ld.shared.f32 	%f293, [%r8+36];
	ld.shared.f32 	%f294, [%r71+576];
	fma.rn.f32 	%f295, %f293, %f294, %f292;
	ld.shared.f32 	%f296, [%r8+40];
	ld.shared.f32 	%f297, [%r71+640];
	fma.rn.f32 	%f298, %f296, %f297, %f295;
	ld.shared.f32 	%f299, [%r8+44];
	ld.shared.f32 	%f300, [%r71+704];
	fma.rn.f32 	%f301, %f299, %f300, %f298;
	ld.shared.f32 	%f302, [%r8+48];
	ld.shared.f32 	%f303, [%r71+768];
	fma.rn.f32 	%f304, %f302, %f303, %f301;
	ld.shared.f32 	%f305, [%r8+52];
	ld.shared.f32 	%f306, [%r71+832];
	fma.rn.f32 	%f307, %f305, %f306, %f304;
	ld.shared.f32 	%f308, [%r8+56];
	ld.shared.f32 	%f309, [%r71+896];
	fma.rn.f32 	%f310, %f308, %f309, %f307;
	ld.shared.f32 	%f311, [%r8+60];
	ld.shared.f32 	%f312, [%r71+960];
	fma.rn.f32 	%f367, %f311, %f312, %f310;
	bar.sync 	0;
	add.s32 	%r100, %r100, 2;
$L__BB2_7:
	and.b32  	%r76, %r6, 1;
	setp.eq.b32 	%p6, %r76, 1;
	not.pred 	%p7, %p6;
	@%p7 bra 	$L__BB2_9;
	ld.param.u64 	%rd46, [_Z12matmul_tiledPKfS0_Pfi_param_1];
	ld.param.u64 	%rd43, [_Z12matmul_tiledPKfS0_Pfi_param_0];
	shl.b32 	%r77, %r100, 4;
	add.s32 	%r78, %r7, %r77;
	cvta.to.global.u64 	%rd32, %rd43;
	mul.wide.u32 	%rd33, %r78, 4;
	add.s64 	%rd34, %rd32, %rd33;
	ld.global.f32 	%f313, [%rd34];
	shl.b32 	%r80, %r4, 2;
	add.s32 	%r81, %r8, %r80;
	st.shared.f32 	[%r81], %f313;
	add.s32 	%r82, %r77, %r1;
	mad.lo.s32 	%r83, %r82, %r32, %r5;
	cvta.to.global.u64 	%rd35, %rd46;
	mul.wide.u32 	%rd36, %r83, 4;
	add.s64 	%rd37, %rd35, %rd36;
	ld.global.f32 	%f314, [%rd37];
	mov.u32 	%r85, _ZZ12matmul_tiledPKfS0_PfiE2Bs;
	add.s32 	%r86, %r85, %r80;
	add.s32 	%r87, %r86, %r40;
	st.shared.f32 	[%r87], %f314;
	bar.sync 	0;
	ld.shared.f32 	%f315, [%r8];
	ld.shared.f32 	%f316, [%r86];
	fma.rn.f32 	%f317, %f315, %f316, %f367;
	ld.shared.f32 	%f318, [%r8+4];
	ld.shared.f32 	%f319, [%r86+64];
	fma.rn.f32 	%f320, %f318, %f319, %f317;
	ld.shared.f32 	%f321, [%r8+8];
	ld.shared.f32 	%f322, [%r86+128];
	fma.rn.f32 	%f323, %f321, %f322, %f320;
	ld.shared.f32 	%f324, [%r8+12];
	ld.shared.f32 	%f325, [%r86+192];
	fma.rn.f32 	%f326, %f324, %f325, %f323;
	ld.shared.f32 	%f327, [%r8+16];
	ld.shared.f32 	%f328, [%r86+256];
	fma.rn.f32 	%f329, %f327, %f328, %f326;
	ld.shared.f32 	%f330, [%r8+20];
	ld.shared.f32 	%f331, [%r86+320];
	fma.rn.f32 	%f332, %f330, %f331, %f329;
	ld.shared.f32 	%f333, [%r8+24];
	ld.shared.f32 	%f334, [%r86+384];
	fma.rn.f32 	%f335, %f333, %f334, %f332;
	ld.shared.f32 	%f336, [%r8+28];
	ld.shared.f32 	%f337, [%r86+448];
	fma.rn.f32 	%f338, %f336, %f337, %f335;
	ld.shared.f32 	%f339, [%r8+32];
	ld.shared.f32 	%f340, [%r86+512];
	fma.rn.f32 	%f341, %f339, %f340, %f338;
	ld.shared.f32 	%f342, [%r8+36];
	ld.shared.f32 	%f343, [%r86+576];
	fma.rn.f32 	%f344, %f342, %f343, %f341;
	ld.shared.f32 	%f345, [%r8+40];
	ld.shared.f32 	%f346, [%r86+640];
	fma.rn.f32 	%f347, %f345, %f346, %f344;
	ld.shared.f32 	%f348, [%r8+44];
	ld.shared.f32 	%f349, [%r86+704];
	fma.rn.f32 	%f350, %f348, %f349, %f347;
	ld.shared.f32 	%f351, [%r8+48];
	ld.shared.f32 	%f352, [%r86+768];
	fma.rn.f32 	%f353, %f351, %f352, %f350;
	ld.shared.f32 	%f354, [%r8+52];
	ld.shared.f32 	%f355, [%r86+832];
	fma.rn.f32 	%f356, %f354, %f355, %f353;
	ld.shared.f32 	%f357, [%r8+56];
	ld.shared.f32 	%f358, [%r86+896];
	fma.rn.f32 	%f359, %f357, %f358, %f356;
	ld.shared.f32 	%f360, [%r8+60];
	ld.shared.f32 	%f361, [%r86+960];
	fma.rn.f32 	%f367, %f360, %f361, %f359;
	bar.sync 	0;
$L__BB2_9:
	ld.param.u64 	%rd47, [_Z12matmul_tiledPKfS0_Pfi_param_2];
	cvta.to.global.u64 	%rd38, %rd47;
	mad.lo.s32 	%r92, %r32, %r2, %r5;
	mul.wide.s32 	%rd39, %r92, 4;
	add.s64 	%rd40, %rd38, %rd39;
	st.global.f32 	[%rd40], %f367;
	ret;

}
	// .globl	_Z16pointwise_kernelILi1EEvPKfPfi
.visible .entry _Z16pointwise_kernelILi1EEvPKfPfi(
	.param .u64 .ptr .align 1 _Z16pointwise_kernelILi1EEvPKfPfi_param_0,
	.param .u64 .ptr .align 1 _Z16pointwise_kernelILi1EEvPKfPfi_param_1,
	.param .u32 _Z16pointwise_kernelILi1EEvPKfPfi_param_2
)
{
	.reg .pred 	%p<2>;
	.reg .b32 	%r<6>;
	.reg .b32 	%f<3>;
	.reg .b64 	%rd<8>;

	ld.param.u64 	%rd1, [_Z16pointwise_kernelILi1EEvPKfPfi_param_0];
	ld.param.u64 	%rd2, [_Z16pointwise_kernelILi1EEvPKfPfi_param_1];
	ld.param.u32 	%r2, [_Z16pointwise_kernelILi1EEvPKfPfi_param_2];
	mov.u32 	%r3, %ctaid.x;
	mov.u32 	%r4, %ntid.x;
	mov.u32 	%r5, %tid.x;
	mad.lo.s32 	%r1, %r3, %r4, %r5;
	setp.ge.s32 	%p1, %r1, %r2;
	@%p1 bra 	$L__BB3_2;
	cvta.to.global.u64 	%rd3, %rd2;
	cvta.to.global.u64 	%rd4, %rd1;
	mul.wide.s32 	%rd5, %r1, 4;
	add.s64 	%rd6, %rd4, %rd5;
	ld.global.f32 	%f1, [%rd6];
	fma.rn.f32 	%f2, %f1, 0f3F8147AE, 0f3C23D70A;
	add.s64 	%rd7, %rd3, %rd5;
	st.global.f32 	[%rd7], %f2;
$L__BB3_2:
	ret;

}
	// .globl	_Z16pointwise_kernelILi10EEvPKfPfi
.visible .entry _Z16pointwise_kernelILi10EEvPKfPfi(
	.param .u64 .ptr .align 1 _Z16pointwise_kernelILi10EEvPKfPfi_param_0,
	.param .u64 .ptr .align 1 _Z16pointwise_kernelILi10EEvPKfPfi_param_1,
	.param .u32 _Z16pointwise_kernelILi10EEvPKfPfi_param_2
)
{
	.reg .pred 	%p<2>;
	.reg .b32 	%r<6>;
	.reg .b32 	%f<12>;
	.reg .b64 	%rd<8>;

	ld.param.u64 	%rd1, [_Z16pointwise_kernelILi10EEvPKfPfi_param_0];
	ld.param.u64 	%rd2, [_Z16pointwise_kernelILi10EEvPKfPfi_param_1];
	ld.param.u32 	%r2, [_Z16pointwise_kernelILi10EEvPKfPfi_param_2];
	mov.u32 	%r3, %ctaid.x;
	mov.u32 	%r4, %ntid.x;
	mov.u32 	%r5, %tid.x;
	mad.lo.s32 	%r1, %r3, %r4, %r5;
	setp.ge.s32 	%p1, %r1, %r2;
	@%p1 bra 	$L__BB4_2;
	cvta.to.global.u64 	%rd3, %rd2;
	cvta.to.global.u64 	%rd4, %rd1;
	mul.wide.s32 	%rd5, %r1, 4;
	add.s64 	%rd6, %rd4, %rd5;
	ld.global.f32 	%f1, [%rd6];
	fma.rn.f32 	%f2, %f1, 0f3F8147AE, 0f3C23D70A;
	fma.rn.f32 	%f3, %f2, 0f3F8147AE, 0f3C23D70A;
	fma.rn.f32 	%f4, %f3, 0f3F8147AE, 0f3C23D70A;
	fma.rn.f32 	%f5, %f4, 0f3F8147AE, 0f3C23D70A;
	fma.rn.f32 	%f6, %f5, 0f3F8147AE, 0f3C23D70A;
	fma.rn.f32 	%f7, %f6, 0f3F8147AE, 0f3C23D70A;
	fma.rn.f32 	%f8, %f7, 0f3F8147AE, 0f3C23D70A;
	fma.rn.f32 	%f9, %f8, 0f3F8147AE, 0f3C23D70A;
	fma.rn.f32 	%f10, %f9, 0f3F8147AE, 0f3C23D70A;
	fma.rn.f32 	%f11, %f10, 0f3F8147AE, 0f3C23D70A;
	add.s64 	%rd7, %rd3, %rd5;
	st.global.f32 	[%rd7], %f11;
$L__BB4_2:
	ret;

}
	// .globl	_Z16pointwise_kernelILi100EEvPKfPfi
.visible .entry _Z16pointwise_kernelILi100EEvPKfPfi(
	.param .u64 .ptr .align 1 _Z16pointwise_kernelILi100EEvPKfPfi_param_0,
	.param .u64 .ptr .align 1 _Z16pointwise_kernelILi100EEvPKfPfi_param_1,
	.param .u32 _Z16pointwise_kernelILi100EEvPKfPfi_param_2
)
{
	.reg .pred 	%p<2>;
	.reg .b32 	%r<6>;
	.reg .b32 	%f<102>;
	.reg .b64 	%rd<8>;

	ld.param.u64 	%rd1, [_Z16pointwise_kernelILi100EEvPKfPfi_param_0];
	ld.param.u64 	%rd2, [_Z16pointwise_kernelILi100EEvPKfPfi_param_1];
	ld.param.u32 	%r2, [_Z16pointwise_kernelILi100EEvPKfPfi_param_2];
	mov.u32 	%r3, %ctaid.x;
	mov.u32 	%r4, %ntid.x;
	mov.u32 	%r5, %tid.x;
	mad.lo.s32 	%r1, %r3, %r4, %r5;
	setp.ge.s32 	%p1, %r1, %r2;
	@%p1 bra 	$L__BB5_2;
	cvta.to.global.u64 	%rd3, %rd2;
	cvta.to.global.u64 	%rd4, %rd1;
	mul.wide.s32 	%rd5, %r1, 4;
	add.s64 	%rd6, %rd4, %rd5;
	ld.global.f32 	%f1, [%rd6];
	fma.rn.f32 	%f2, %f1, 0f3F8147AE, 0f3C23D70A;
	fma.rn.f32 	%f3, %f2, 0f3F8147AE, 0f3C23D70A;
	fma.rn.f32 	%f4, %f3, 0f3F8147AE, 0f3C23D70A;
	fma.rn.f32 	%f5, %f4, 0f3F8147AE, 0f3C23D70A;
	fma.rn.f32 	%f6, %f5, 0f3F8147AE, 0f3C23D70A;
	fma.rn.f32 	%f7, %f6, 0f3F8147AE, 0f3C23D70A;
	fma.rn.f32 	%f8, %f7, 0f3F8147AE, 0f3C23D70A;
	fma.rn.f32 	%f9, %f8, 0f3F8147AE, 0f3C23D70A;
	fma.rn.f32 	%f10, %f9, 0f3F8147AE, 0f3C23D70A;
	fma.rn.f32 	%f11, %f10, 0f3F8147AE, 0f3C23D70A;
	fma.rn.f32 	%f12, %f11, 0f3F8147AE, 0f3C23D70A;
	fma.rn.f32 	%f13, %f12, 0f3F8147AE, 0f3C23D70A;
	fma.rn.f32 	%f14, %f13, 0f3F8147AE, 0f3C23D70A;
	fma.rn.f32 	%f15, %f14, 0f3F8147AE, 0f3C23D70A;
	fma.rn.f32 	%f16, %f15, 0f3F8147AE, 0f3C23D70A;
	fma.rn.f32 	%f17, %f16, 0f3F8147AE, 0f3C23D70A;
	fma.rn.f32 	%f18, %f17, 0f3F8147AE, 0f3C23D70A;
	fma.rn.f32 	%f19, %f18, 0f3F8147AE, 0f3C23D70A;
	fma.rn.f32 	%f20, %f19, 0f3F8147AE, 0f3C23D70A;
	fma.rn.f32 	%f21, %f20, 0f3F8147AE, 0f3C23D70A;
	fma.rn.f32 	%f22, %f21, 0f3F8147AE, 0f3C23D70A;
	fma.rn.f32 	%f23, %f22, 0f3F8147AE, 0f3C23D70A;
	fma.rn.f32 	%f24, %f23, 0f3F8147AE, 0f3C23D70A;
	fma.rn.f32 	%f25, %f24, 0f3F8147AE, 0f3C23D70A;
	fma.rn.f32 	%f26, %f25, 0f3F8147AE, 0f3C23D70A;
	fma.rn.f32 	%f27, %f26, 0f3F8147AE, 0f3C23D70A;
	fma.rn.f32 	%f28, %f27, 0f3F8147AE, 0f3C23D70A;
	fma.rn.f32 	%f29, %f28, 0f3F8147AE, 0f3C23D70A;
	fma.rn.f32 	%f30, %f29, 0f3F8147AE, 0f3C23D70A;
	fma.rn.f32 	%f31, %f30, 0f3F8147AE, 0f3C23D70A;
	fma.rn.f32 	%f32, %f31, 0f3F8147AE, 0f3C23D70A;
	fma.rn.f32 	%f33, %f32, 0f3F8147AE, 0f3C23D70A;
	fma.rn.f32 	%f34, %f33, 0f3F8147AE, 0f3C23D70A;
	fma.rn.f32 	%f35, %f34, 0f3F8147AE, 0f3C23D70A;
	fma.rn.f32 	%f36, %f35, 0f3F8147AE, 0f3C23D70A;
	fma.rn.f32 	%f37, %f36, 0f3F8147AE, 0f3C23D70A;
	fma.rn.f32 	%f38, %f37, 0f3F8147AE, 0f3C23D70A;
	fma.rn.f32 	%f39, %f38, 0f3F8147AE, 0f3C23D70A;
	fma.rn.f32 	%f40, %f39, 0f3F8147AE, 0f3C23D70A;
	fma.rn.f32 	%f41, %f40, 0f3F8147AE, 0f3C23D70A;
	fma.rn.f32 	%f42, %f41, 0f3F8147AE, 0f3C23D70A;
	fma.rn.f32 	%f43, %f42, 0f3F8147AE, 0f3C23D70A;
	fma.rn.f32 	%f44, %f43, 0f3F8147AE, 0f3C23D70A;
	fma.rn.f32 	%f45, %f44, 0f3F8147AE, 0f3C23D70A;
	fma.rn.f32 	%f46, %f45, 0f3F8147AE, 0f3C23D70A;
	fma.rn.f32 	%f47, %f46, 0f3F8147AE, 0f3C23D70A;
	fma.rn.f32 	%f48, %f47, 0f3F8147AE, 0f3C23D70A;
	fma.rn.f32 	%f49, %f48, 0f3F8147AE, 0f3C23D70A;
	fma.rn.f32 	%f50, %f49, 0f3F8147AE, 0f3C23D70A;
	fma.rn.f32 	%f51, %f50, 0f3F8147AE, 0f3C23D70A;
	fma.rn.f32 	%f52, %f51, 0f3F8147AE, 0f3C23D70A;
	fma.rn.f32 	%f53, %f52, 0f3F8147AE, 0f3C23D70A;
	fma.rn.f32 	%f54, %f53, 0f3F8147AE, 0f3C23D70A;
	fma.rn.f32 	%f55, %f54, 0f3F8147AE, 0f3C23D70A;
	fma.rn.f32 	%f56, %f55, 0f3F8147AE, 0f3C23D70A;
	fma.rn.f32 	%f57, %f56, 0f3F8147AE, 0f3C23D70A;
	fma.rn.f32 	%f58, %f57, 0f3F8147AE, 0f3C23D70A;
	fma.rn.f32 	%f59, %f58, 0f3F8147AE, 0f3C23D70A;
	fma.rn.f32 	%f60, %f59, 0f3F8147AE, 0f3C23D70A;
	fma.rn.f32 	%f61, %f60, 0f3F8147AE, 0f3C23D70A;
	fma.rn.f32 	%f62, %f61, 0f3F8147AE, 0f3C23D70A;
	fma.rn.f32 	%f63, %f62, 0f3F8147AE, 0f3C23D70A;
	fma.rn.f32 	%f64, %f63, 0f3F8147AE, 0f3C23D70A;
	fma.rn.f32 	%f65, %f64, 0f3F8147AE, 0f3C23D70A;
	fma.rn.f32 	%f66, %f65, 0f3F8147AE, 0f3C23D70A;
	fma.rn.f32 	%f67, %f66, 0f3F8147AE, 0f3C23D70A;
	fma.rn.f32 	%f68, %f67, 0f3F8147AE, 0f3C23D70A;
	fma.rn.f32 	%f69, %f68, 0f3F8147AE, 0f3C23D70A;
	fma.rn.f32 	%f70, %f69, 0f3F8147AE, 0f3C23D70A;
	fma.rn.f32 	%f71, %f70, 0f3F8147AE, 0f3C23D70A;
	fma.rn.f32 	%f72, %f71, 0f3F8147AE, 0f3C23D70A;
	fma.rn.f32 	%f73, %f72, 0f3F8147AE, 0f3C23D70A;
	fma.rn.f32 	%f74, %f73, 0f3F8147AE, 0f3C23D70A;
	fma.rn.f32 	%f75, %f74, 0f3F8147AE, 0f3C23D70A;
	fma.rn.f32 	%f76, %f75, 0f3F8147AE, 0f3C23D70A;
	fma.rn.f32 	%f77, %f76, 0f3F8147AE, 0f3C23D70A;
	fma.rn.f32 	%f78, %f77, 0f3F8147AE, 0f3C23D70A;
	fma.rn.f32 	%f79, %f78, 0f3F8147AE, 0f3C23D70A;
	fma.rn.f32 	%f80, %f79, 0f3F8147AE, 0f3C23D70A;
	fma.rn.f32 	%f81, %f80, 0f3F8147AE, 0f3C23D70A;
	fma.rn.f32 	%f82, %f81, 0f3F8147AE, 0f3C23D70A;
	fma.rn.f32 	%f83, %f82, 0f3F8147AE, 0f3C23D70A;
	fma.rn.f32 	%f84, %f83, 0f3F8147AE, 0f3C23D70A;
	fma.rn.f32 	%f85, %f84, 0f3F8147AE, 0f3C23D70A;
	fma.rn.f32 	%f86, %f85, 0f3F8147AE, 0f3C23D70A;
	fma.rn.f32 	%f87, %f86, 0f3F8147AE, 0f3C23D70A;
	fma.rn.f32 	%f88, %f87, 0f3F8147AE, 0f3C23D70A;
	fma.rn.f32 	%f89, %f88, 0f3F8147AE, 0f3C23D70A;
	fma.rn.f32 	%f90, %f89, 0f3F8147AE, 0f3C23D70A;
	fma.rn.f32 	%f91, %f90, 0f3F8147AE, 0f3C23D70A;
	fma.rn.f32 	%f92, %f91, 0f3F8147AE, 0f3C23D70A;
	fma.rn.f32 	%f93, %f92, 0f3F8147AE, 0f3C23D70A;
	fma.rn.f32 	%f94, %f93, 0f3F8147AE, 0f3C23D70A;
	fma.rn.f32 	%f95, %f94, 0f3F8147AE, 0f3C23D70A;
	fma.rn.f32 	%f96, %f95, 0f3F8147AE, 0f3C23D70A;
	fma.rn.f32 	%f97, %f96, 0f3F8147AE, 0f3C23D70A;
	fma.rn.f32 	%f98, %f97, 0f3F8147AE, 0f3C23D70A;
	fma.rn.f32 	%f99, %f98, 0f3F8147AE, 0f3C23D70A;
	fma.rn.f32 	%f100, %f99, 0f3F8147AE, 0f3C23D70A;
	fma.rn.f32 	%f101, %f100, 0f3F8147AE, 0f3C23D70A;
	add.s64 	%rd7, %rd3, %rd5;
	st.global.f32 	[%rd7], %f101;
$L__BB5_2:
	ret;

}


// ===== COMPILED SASS (sm_100) =====

	.target	sm_100

	.elftype	@"ET_EXEC"


//--------------------- .note.nv.tkinfo           --------------------------
	.section	.note.nv.tkinfo,"",@"SHT_NOTE"
	.sectionflags	@"SHF_NOTE_NV_TKINFO"
	.tkinfo
        /*0018*/ 	.word	0x00000002
        /*0030*/ 	.string	""
        /*0030*/ 	.string	"ptxas"
        /*0030*/ 	.string	"Cuda compilation tools, release 13.0, V13.0.88"
        /*0030*/ 	.string	"Build cuda_13.0.r13.0/compiler.36424714_0"
        /*0030*/ 	.string	"-arch sm_100 -m 64 "



//--------------------- .note.nv.cuinfo           --------------------------
	.section	.note.nv.cuinfo,"",@"SHT_NOTE"
	.sectionflags	@"SHF_NOTE_NV_CUINFO"
        /*0018*/ 	.short	0x0002
        /*001a*/ 	.short	0x0064
        /*001c*/ 	.short	0x0082
	.zero		2


//--------------------- .nv.info                  --------------------------
	.section	.nv.info,"",@"SHT_CUDA_INFO"
	.align	4


	//----- nvinfo : EIATTR_REGCOUNT
	.align		4
        /*0000*/ 	.byte	0x04, 0x2f
        /*0002*/ 	.short	(.L_1 - .L_0)
	.align		4
.L_0:
        /*0004*/ 	.word	index@(_Z11stencil_3ptPKfPfi)
        /*0008*/ 	.word	0x0000000e


	//----- nvinfo : EIATTR_FRAME_SIZE
	.align		4
.L_1:
        /*000c*/ 	.byte	0x04, 0x11
        /*000e*/ 	.short	(.L_3 - .L_2)
	.align		4
.L_2:
        /*0010*/ 	.word	index@(_Z11stencil_3ptPKfPfi)
        /*0014*/ 	.word	0x00000000


	//----- nvinfo : EIATTR_REGCOUNT
	.align		4
.L_3:
        /*0018*/ 	.byte	0x04, 0x2f
        /*001a*/ 	.short	(.L_5 - .L_4)
	.align		4
.L_4:
        /*001c*/ 	.word	index@(_Z14reduction_stepPKfPfi)
        /*0020*/ 	.word	0x0000000b


	//----- nvinfo : EIATTR_FRAME_SIZE
	.align		4
.L_5:
        /*0024*/ 	.byte	0x04, 0x11
        /*0026*/ 	.short	(.L_7 - .L_6)
	.align		4
.L_6:
        /*0028*/ 	.word	index@(_Z14reduction_stepPKfPfi)
        /*002c*/ 	.word	0x00000000


	//----- nvinfo : EIATTR_REGCOUNT
	.align		4
.L_7:
        /*0030*/ 	.byte	0x04, 0x2f
        /*0032*/ 	.short	(.L_9 - .L_8)
	.align		4
.L_8:
        /*0034*/ 	.word	index@(_Z12matmul_tiledPKfS0_Pfi)
        /*0038*/ 	.word	0x00000028


	//----- nvinfo : EIATTR_FRAME_SIZE
	.align		4
.L_9:
        /*003c*/ 	.byte	0x04, 0x11
        /*003e*/ 	.short	(.L_11 - .L_10)
	.align		4
.L_10:
        /*0040*/ 	.word	index@(_Z12matmul_tiledPKfS0_Pfi)
        /*0044*/ 	.word	0x00000000


	//----- nvinfo : EIATTR_REGCOUNT
	.align		4
.L_11:
        /*0048*/ 	.byte	0x04, 0x2f
        /*004a*/ 	.short	(.L_13 - .L_12)
	.align		4
.L_12:
        /*004c*/ 	.word	index@(_Z16pointwise_kernelILi1EEvPKfPfi)
        /*0050*/ 	.word	0x0000000c


	//----- nvinfo : EIATTR_FRAME_SIZE
	.align		4
.L_13:
        /*0054*/ 	.byte	0x04, 0x11
        /*0056*/ 	.short	(.L_15 - .L_14)
	.align		4
.L_14:
        /*0058*/ 	.word	index@(_Z16pointwise_kernelILi1EEvPKfPfi)
        /*005c*/ 	.word	0x00000000


	//----- nvinfo : EIATTR_REGCOUNT
	.align		4
.L_15:
        /*0060*/ 	.byte	0x04, 0x2f
        /*0062*/ 	.short	(.L_17 - .L_16)
	.align		4
.L_16:
        /*0064*/ 	.word	index@(_Z16pointwise_kernelILi10EEvPKfPfi)
        /*0068*/ 	.word	0x0000000c


	//----- nvinfo : EIATTR_FRAME_SIZE
	.align		4
.L_17:
        /*006c*/ 	.byte	0x04, 0x11
        /*006e*/ 	.short	(.L_19 - .L_18)
	.align		4
.L_18:
        /*0070*/ 	.word	index@(_Z16pointwise_kernelILi10EEvPKfPfi)
        /*0074*/ 	.word	0x00000000


	//----- nvinfo : EIATTR_REGCOUNT
	.align		4
.L_19:
        /*0078*/ 	.byte	0x04, 0x2f
        /*007a*/ 	.short	(.L_21 - .L_20)
	.align		4
.L_20:
        /*007c*/ 	.word	index@(_Z16pointwise_kernelILi100EEvPKfPfi)
        /*0080*/ 	.word	0x00000008


	//----- nvinfo : EIATTR_FRAME_SIZE
	.align		4
.L_21:
        /*0084*/ 	.byte	0x04, 0x11
        /*0086*/ 	.short	(.L_23 - .L_22)
	.align		4
.L_22:
        /*0088*/ 	.word	index@(_Z16pointwise_kernelILi100EEvPKfPfi)
        /*008c*/ 	.word	0x00000000


	//----- nvinfo : EIATTR_MIN_STACK_SIZE
	.align		4
.L_23:
        /*0090*/ 	.byte	0x04, 0x12
        /*0092*/ 	.short	(.L_25 - .L_24)
	.align		4
.L_24:
        /*0094*/ 	.word	index@(_Z16pointwise_kernelILi100EEvPKfPfi)
        /*0098*/ 	.word	0x00000000


	//----- nvinfo : EIATTR_MIN_STACK_SIZE
	.align		4
.L_25:
        /*009c*/ 	.byte	0x04, 0x12
        /*009e*/ 	.short	(.L_27 - .L_26)
	.align		4
.L_26:
        /*00a0*/ 	.word	index@(_Z16pointwise_kernelILi10EEvPKfPfi)
        /*00a4*/ 	.word	0x00000000


	//----- nvinfo : EIATTR_MIN_STACK_SIZE
	.align		4
.L_27:
        /*00a8*/ 	.byte	0x04, 0x12
        /*00aa*/ 	.short	(.L_29 - .L_28)
	.align		4
.L_28:
        /*00ac*/ 	.word	index@(_Z16pointwise_kernelILi1EEvPKfPfi)
        /*00b0*/ 	.word	0x00000000


	//----- nvinfo : EIATTR_MIN_STACK_SIZE
	.align		4
.L_29:
        /*00b4*/ 	.byte	0x04, 0x12
        /*00b6*/ 	.short	(.L_31 - .L_30)
	.align		4
.L_30:
        /*00b8*/ 	.word	index@(_Z12matmul_tiledPKfS0_Pfi)
        /*00bc*/ 	.word	0x00000000


	//----- nvinfo : EIATTR_MIN_STACK_SIZE
	.align		4
.L_31:
        /*00c0*/ 	.byte	0x04, 0x12
        /*00c2*/ 	.short	(.L_33 - .L_32)
	.align		4
.L_32:
        /*00c4*/ 	.word	index@(_Z14reduction_stepPKfPfi)
        /*00c8*/ 	.word	0x00000000


	//----- nvinfo : EIATTR_MIN_STACK_SIZE
	.align		4
.L_33:
        /*00cc*/ 	.byte	0x04, 0x12
        /*00ce*/ 	.short	(.L_35 - .L_34)
	.align		4
.L_34:
        /*00d0*/ 	.word	index@(_Z11stencil_3ptPKfPfi)
        /*00d4*/ 	.word	0x00000000
.L_35:


//--------------------- .nv.compat                --------------------------
	.section	.nv.compat,"",@"SHT_CUDA_COMPAT_INFO"
	.align	4
        /*0000*/ 	.byte	0x02, 0x09, 0x00, 0x00, 0x02, 0x02, 0x01, 0x00, 0x02, 0x05, 0x05, 0x00, 0x03, 0x07, 0x01, 0x01
        /*0010*/ 	.byte	0x02, 0x03, 0x00, 0x00, 0x02, 0x06, 0x01, 0x00, 0x04, 0x0b, 0x08, 0x00, 0x09, 0x00, 0x00, 0x00
        /*0020*/ 	.byte	0x00, 0x00, 0x00, 0x00


//--------------------- .nv.info._Z16pointwise_kernelILi100EEvPKfPfi --------------------------
	.section	.nv.info._Z16pointwise_kernelILi100EEvPKfPfi,"",@"SHT_CUDA_INFO"
	.sectionflags	@""
	.align	4


	//----- nvinfo : EIATTR_CUDA_API_VERSION
	.align		4
        /*0000*/ 	.byte	0x04, 0x37
        /*0002*/ 	.short	(.L_37 - .L_36)
.L_36:
        /*0004*/ 	.word	0x00000082


	//----- nvinfo : EIATTR_KPARAM_INFO
	.align		4
.L_37:
        /*0008*/ 	.byte	0x04, 0x17
        /*000a*/ 	.short	(.L_39 - .L_38)
.L_38:
        /*000c*/ 	.word	0x00000000
        /*0010*/ 	.short	0x0002
        /*0012*/ 	.short	0x0010
        /*0014*/ 	.byte	0x00, 0xf0, 0x11, 0x00


	//----- nvinfo : EIATTR_KPARAM_INFO
	.align		4
.L_39:
        /*0018*/ 	.byte	0x04, 0x17
        /*001a*/ 	.short	(.L_41 - .L_40)
.L_40:
        /*001c*/ 	.word	0x00000000
        /*0020*/ 	.short	0x0001
        /*0022*/ 	.short	0x0008
        /*0024*/ 	.byte	0x00, 0xf5, 0x21, 0x00


	//----- nvinfo : EIATTR_KPARAM_INFO
	.align		4
.L_41:
        /*0028*/ 	.byte	0x04, 0x17
        /*002a*/ 	.short	(.L_43 - .L_42)
.L_42:
        /*002c*/ 	.word	0x00000000
        /*0030*/ 	.short	0x0000
        /*0032*/ 	.short	0x0000
        /*0034*/ 	.byte	0x00, 0xf5, 0x21, 0x00


	//----- nvinfo : EIATTR_SPARSE_MMA_MASK
	.align		4
.L_43:
        /*0038*/ 	.byte	0x03, 0x50
        /*003a*/ 	.short	0x0000


	//----- nvinfo : EIATTR_MAXREG_COUNT
	.align		4
        /*003c*/ 	.byte	0x03, 0x1b
        /*003e*/ 	.short	0x00ff


	//----- nvinfo : EIATTR_MERCURY_ISA_VERSION
	.align		4
        /*0040*/ 	.byte	0x03, 0x5f
        /*0042*/ 	.short	0x0101


	//----- nvinfo : EIATTR_VRC_CTA_INIT_COUNT
	.align		4
        /*0044*/ 	.byte	0x02, 0x4a
	.zero		1
	.zero		1


	//----- nvinfo : EIATTR_EXIT_INSTR_OFFSETS
	.align		4
        /*0048*/ 	.byte	0x04, 0x1c
        /*004a*/ 	.short	(.L_45 - .L_44)


	//   ....[0]....
.L_44:
        /*004c*/ 	.word	0x00000070


	//   ....[1]....
        /*0050*/ 	.word	0x00000740


	//----- nvinfo : EIATTR_CBANK_PARAM_SIZE
	.align		4
.L_45:
        /*0054*/ 	.byte	0x03, 0x19
        /*0056*/ 	.short	0x0014


	//----- nvinfo : EIATTR_PARAM_CBANK
	.align		4
        /*0058*/ 	.byte	0x04, 0x0a
        /*005a*/ 	.short	(.L_47 - .L_46)
	.align		4
.L_46:
        /*005c*/ 	.word	index@(.nv.constant0._Z16pointwise_kernelILi100EEvPKfPfi)
        /*0060*/ 	.short	0x0380
        /*0062*/ 	.short	0x0014


	//----- nvinfo : EIATTR_SW_WAR
	.align		4
.L_47:
        /*0064*/ 	.byte	0x04, 0x36
        /*0066*/ 	.short	(.L_49 - .L_48)
.L_48:
        /*0068*/ 	.word	0x00000008
.L_49:


//--------------------- .nv.info._Z16pointwise_kernelILi10EEvPKfPfi --------------------------
	.section	.nv.info._Z16pointwise_kernelILi10EEvPKfPfi,"",@"SHT_CUDA_INFO"
	.sectionflags	@""
	.align	4


	//----- nvinfo : EIATTR_CUDA_API_VERSION
	.align		4
        /*0000*/ 	.byte	0x04, 0x37
        /*0002*/ 	.short	(.L_51 - .L_50)
.L_50:
        /*0004*/ 	.word	0x00000082


	//----- nvinfo : EIATTR_KPARAM_INFO
	.align		4
.L_51:
        /*0008*/ 	.byte	0x04, 0x17
        /*000a*/ 	.short	(.L_53 - .L_52)
.L_52:
        /*000c*/ 	.word	0x00000000
        /*0010*/ 	.short	0x0002
        /*0012*/ 	.short	0x0010
        /*0014*/ 	.byte	0x00, 0xf0, 0x11, 0x00


	//----- nvinfo : EIATTR_KPARAM_INFO
	.align		4
.L_53:
        /*0018*/ 	.byte	0x04, 0x17
        /*001a*/ 	.short	(.L_55 - .L_54)
.L_54:
        /*001c*/ 	.word	0x00000000
        /*0020*/ 	.short	0x0001
        /*0022*/ 	.short	0x0008
        /*0024*/ 	.byte	0x00, 0xf5, 0x21, 0x00


	//----- nvinfo : EIATTR_KPARAM_INFO
	.align		4
.L_55:
        /*0028*/ 	.byte	0x04, 0x17
        /*002a*/ 	.short	(.L_57 - .L_56)
.L_56:
        /*002c*/ 	.word	0x00000000
        /*0030*/ 	.short	0x0000
        /*0032*/ 	.short	0x0000
        /*0034*/ 	.byte	0x00, 0xf5, 0x21, 0x00


	//----- nvinfo : EIATTR_SPARSE_MMA_MASK
	.align		4
.L_57:
        /*0038*/ 	.byte	0x03, 0x50
        /*003a*/ 	.short	0x0000


	//----- nvinfo : EIATTR_MAXREG_COUNT
	.align		4
        /*003c*/ 	.byte	0x03, 0x1b
        /*003e*/ 	.short	0x00ff


	//----- nvinfo : EIATTR_MERCURY_ISA_VERSION
	.align		4
        /*0040*/ 	.byte	0x03, 0x5f
        /*0042*/ 	.short	0x0101


	//----- nvinfo : EIATTR_VRC_CTA_INIT_COUNT
	.align		4
        /*0044*/ 	.byte	0x02, 0x4a
	.zero		1
	.zero		1


	//----- nvinfo : EIATTR_EXIT_INSTR_OFFSETS
	.align		4
        /*0048*/ 	.byte	0x04, 0x1c
        /*004a*/ 	.short	(.L_59 - .L_58)


	//   ....[0]....
.L_58:
        /*004c*/ 	.word	0x00000070


	//   ....[1]....
        /*0050*/ 	.word	0x000001a0


	//----- nvinfo : EIATTR_CBANK_PARAM_SIZE
	.align		4
.L_59:
        /*0054*/ 	.byte	0x03, 0x19
        /*0056*/ 	.short	0x0014


	//----- nvinfo : EIATTR_PARAM_CBANK
	.align		4
        /*0058*/ 	.byte	0x04, 0x0a
        /*005a*/ 	.short	(.L_61 - .L_60)
	.align		4
.L_60:
        /*005c*/ 	.word	index@(.nv.constant0._Z16pointwise_kernelILi10EEvPKfPfi)
        /*0060*/ 	.short	0x0380
        /*0062*/ 	.short	0x0014


	//----- nvinfo : EIATTR_SW_WAR
	.align		4
.L_61:
        /*0064*/ 	.byte	0x04, 0x36
        /*0066*/ 	.short	(.L_63 - .L_62)
.L_62:
        /*0068*/ 	.word	0x00000008
.L_63:


//--------------------- .nv.info._Z16pointwise_kernelILi1EEvPKfPfi --------------------------
	.section	.nv.info._Z16pointwise_kernelILi1EEvPKfPfi,"",@"SHT_CUDA_INFO"
	.sectionflags	@""
	.align	4


	//----- nvinfo : EIATTR_CUDA_API_VERSION
	.align		4
        /*0000*/ 	.byte	0x04, 0x37
        /*0002*/ 	.short	(.L_65 - .L_64)
.L_64:
        /*0004*/ 	.word	0x00000082


	//----- nvinfo : EIATTR_KPARAM_INFO
	.align		4
.L_65:
        /*0008*/ 	.byte	0x04, 0x17
        /*000a*/ 	.short	(.L_67 - .L_66)
.L_66:
        /*000c*/ 	.word	0x00000000
        /*0010*/ 	.short	0x0002
        /*0012*/ 	.short	0x0010
        /*0014*/ 	.byte	0x00, 0xf0, 0x11, 0x00


	//----- nvinfo : EIATTR_KPARAM_INFO
	.align		4
.L_67:
        /*0018*/ 	.byte	0x04, 0x17
        /*001a*/ 	.short	(.L_69 - .L_68)
.L_68:
        /*001c*/ 	.word	0x00000000
        /*0020*/ 	.short	0x0001
        /*0022*/ 	.short	0x0008
        /*0024*/ 	.byte	0x00, 0xf5, 0x21, 0x00


	//----- nvinfo : EIATTR_KPARAM_INFO
	.align		4
.L_69:
        /*0028*/ 	.byte	0x04, 0x17
        /*002a*/ 	.short	(.L_71 - .L_70)
.L_70:
        /*002c*/ 	.word	0x00000000
        /*0030*/ 	.short	0x0000
        /*0032*/ 	.short	0x0000
        /*0034*/ 	.byte	0x00, 0xf5, 0x21, 0x00


	//----- nvinfo : EIATTR_SPARSE_MMA_MASK
	.align		4
.L_71:
        /*0038*/ 	.byte	0x03, 0x50
        /*003a*/ 	.short	0x0000


	//----- nvinfo : EIATTR_MAXREG_COUNT
	.align		4
        /*003c*/ 	.byte	0x03, 0x1b
        /*003e*/ 	.short	0x00ff


	//----- nvinfo : EIATTR_MERCURY_ISA_VERSION
	.align		4
        /*0040*/ 	.byte	0x03, 0x5f
        /*0042*/ 	.short	0x0101


	//----- nvinfo : EIATTR_VRC_CTA_INIT_COUNT
	.align		4
        /*0044*/ 	.byte	0x02, 0x4a
	.zero		1
	.zero		1


	//----- nvinfo : EIATTR_EXIT_INSTR_OFFSETS
	.align		4
        /*0048*/ 	.byte	0x04, 0x1c
        /*004a*/ 	.short	(.L_73 - .L_72)


	//   ....[0]....
.L_72:
        /*004c*/ 	.word	0x00000070


	//   ....[1]....
        /*0050*/ 	.word	0x00000110


	//----- nvinfo : EIATTR_CBANK_PARAM_SIZE
	.align		4
.L_73:
        /*0054*/ 	.byte	0x03, 0x19
        /*0056*/ 	.short	0x0014


	//----- nvinfo : EIATTR_PARAM_CBANK
	.align		4
        /*0058*/ 	.byte	0x04, 0x0a
        /*005a*/ 	.short	(.L_75 - .L_74)
	.align		4
.L_74:
        /*005c*/ 	.word	index@(.nv.constant0._Z16pointwise_kernelILi1EEvPKfPfi)
        /*0060*/ 	.short	0x0380
        /*0062*/ 	.short	0x0014


	//----- nvinfo : EIATTR_SW_WAR
	.align		4
.L_75:
        /*0064*/ 	.byte	0x04, 0x36
        /*0066*/ 	.short	(.L_77 - .L_76)
.L_76:
        /*0068*/ 	.word	0x00000008
.L_77:


//--------------------- .nv.info._Z12matmul_tiledPKfS0_Pfi --------------------------
	.section	.nv.info._Z12matmul_tiledPKfS0_Pfi,"",@"SHT_CUDA_INFO"
	.sectionflags	@""
	.align	4


	//----- nvinfo : EIATTR_CUDA_API_VERSION
	.align		4
        /*0000*/ 	.byte	0x04, 0x37
        /*0002*/ 	.short	(.L_79 - .L_78)
.L_78:
        /*0004*/ 	.word	0x00000082


	//----- nvinfo : EIATTR_KPARAM_INFO
	.align		4
.L_79:
        /*0008*/ 	.byte	0x04, 0x17
        /*000a*/ 	.short	(.L_81 - .L_80)
.L_80:
        /*000c*/ 	.word	0x00000000
        /*0010*/ 	.short	0x0003
        /*0012*/ 	.short	0x0018
        /*0014*/ 	.byte	0x00, 0xf0, 0x11, 0x00


	//----- nvinfo : EIATTR_KPARAM_INFO
	.align		4
.L_81:
        /*0018*/ 	.byte	0x04, 0x17
        /*001a*/ 	.short	(.L_83 - .L_82)
.L_82:
        /*001c*/ 	.word	0x00000000
        /*0020*/ 	.short	0x0002
        /*0022*/ 	.short	0x0010
        /*0024*/ 	.byte	0x00, 0xf5, 0x21, 0x00


	//----- nvinfo : EIATTR_KPARAM_INFO
	.align		4
.L_83:
        /*0028*/ 	.byte	0x04, 0x17
        /*002a*/ 	.short	(.L_85 - .L_84)
.L_84:
        /*002c*/ 	.word	0x00000000
        /*0030*/ 	.short	0x0001
        /*0032*/ 	.short	0x0008
        /*0034*/ 	.byte	0x00, 0xf5, 0x21, 0x00


	//----- nvinfo : EIATTR_KPARAM_INFO
	.align		4
.L_85:
        /*0038*/ 	.byte	0x04, 0x17
        /*003a*/ 	.short	(.L_87 - .L_86)
.L_86:
        /*003c*/ 	.word	0x00000000
        /*0040*/ 	.short	0x0000
        /*0042*/ 	.short	0x0000
        /*0044*/ 	.byte	0x00, 0xf5, 0x21, 0x00


	//----- nvinfo : EIATTR_SPARSE_MMA_MASK
	.align		4
.L_87:
        /*0048*/ 	.byte	0x03, 0x50
        /*004a*/ 	.short	0x0000


	//----- nvinfo : EIATTR_MAXREG_COUNT
	.align		4
        /*004c*/ 	.byte	0x03, 0x1b
        /*004e*/ 	.short	0x00ff


	//----- nvinfo : EIATTR_NUM_BARRIERS
	.align		4
        /*0050*/ 	.byte	0x02, 0x4c
        /*0052*/ 	.byte	0x01
	.zero		1


	//----- nvinfo : EIATTR_MERCURY_ISA_VERSION
	.align		4
        /*0054*/ 	.byte	0x03, 0x5f
        /*0056*/ 	.short	0x0101


	//----- nvinfo : EIATTR_VRC_CTA_INIT_COUNT
	.align		4
        /*0058*/ 	.byte	0x02, 0x4a
	.zero		1
	.zero		1


	//----- nvinfo : EIATTR_EXIT_INSTR_OFFSETS
	.align		4
        /*005c*/ 	.byte	0x04, 0x1c
        /*005e*/ 	.short	(.L_89 - .L_88)


	//   ....[0]....
.L_88:
        /*0060*/ 	.word	0x00001910


	//----- nvinfo : EIATTR_CBANK_PARAM_SIZE
	.align		4
.L_89:
        /*0064*/ 	.byte	0x03, 0x19
        /*0066*/ 	.short	0x001c


	//----- nvinfo : EIATTR_PARAM_CBANK
	.align		4
        /*0068*/ 	.byte	0x04, 0x0a
        /*006a*/ 	.short	(.L_91 - .L_90)
	.align		4
.L_90:
        /*006c*/ 	.word	index@(.nv.constant0._Z12matmul_tiledPKfS0_Pfi)
        /*0070*/ 	.short	0x0380
        /*0072*/ 	.short	0x001c


	//----- nvinfo : EIATTR_SW_WAR
	.align		4
.L_91:
        /*0074*/ 	.byte	0x04, 0x36
        /*0076*/ 	.short	(.L_93 - .L_92)
.L_92:
        /*0078*/ 	.word	0x00000008
.L_93:


//--------------------- .nv.info._Z14reduction_stepPKfPfi --------------------------
	.section	.nv.info._Z14reduction_stepPKfPfi,"",@"SHT_CUDA_INFO"
	.sectionflags	@""
	.align	4


	//----- nvinfo : EIATTR_CUDA_API_VERSION
	.align		4
        /*0000*/ 	.byte	0x04, 0x37
        /*0002*/ 	.short	(.L_95 - .L_94)
.L_94:
        /*0004*/ 	.word	0x00000082


	//----- nvinfo : EIATTR_KPARAM_INFO
	.align		4
.L_95:
        /*0008*/ 	.byte	0x04, 0x17
        /*000a*/ 	.short	(.L_97 - .L_96)
.L_96:
        /*000c*/ 	.word	0x00000000
        /*0010*/ 	.short	0x0002
        /*0012*/ 	.short	0x0010
        /*0014*/ 	.byte	0x00, 0xf0, 0x11, 0x00


	//----- nvinfo : EIATTR_KPARAM_INFO
	.align		4
.L_97:
        /*0018*/ 	.byte	0x04, 0x17
        /*001a*/ 	.short	(.L_99 - .L_98)
.L_98:
        /*001c*/ 	.word	0x00000000
        /*0020*/ 	.short	0x0001
        /*0022*/ 	.short	0x0008
        /*0024*/ 	.byte	0x00, 0xf5, 0x21, 0x00


	//----- nvinfo : EIATTR_KPARAM_INFO
	.align		4
.L_99:
        /*0028*/ 	.byte	0x04, 0x17
        /*002a*/ 	.short	(.L_101 - .L_100)
.L_100:
        /*002c*/ 	.word	0x00000000
        /*0030*/ 	.short	0x0000
        /*0032*/ 	.short	0x0000
        /*0034*/ 	.byte	0x00, 0xf5, 0x21, 0x00


	//----- nvinfo : EIATTR_SPARSE_MMA_MASK
	.align		4
.L_101:
        /*0038*/ 	.byte	0x03, 0x50
        /*003a*/ 	.short	0x0000


	//----- nvinfo : EIATTR_MAXREG_COUNT
	.align		4
        /*003c*/ 	.byte	0x03, 0x1b
        /*003e*/ 	.short	0x00ff


	//----- nvinfo : EIATTR_NUM_BARRIERS
	.align		4
        /*0040*/ 	.byte	0x02, 0x4c
        /*0042*/ 	.byte	0x01
	.zero		1


	//----- nvinfo : EIATTR_MERCURY_ISA_VERSION
	.align		4
        /*0044*/ 	.byte	0x03, 0x5f
        /*0046*/ 	.short	0x0101


	//----- nvinfo : EIATTR_VRC_CTA_INIT_COUNT
	.align		4
        /*0048*/ 	.byte	0x02, 0x4a
	.zero		1
	.zero		1


	//----- nvinfo : EIATTR_EXIT_INSTR_OFFSETS
	.align		4
        /*004c*/ 	.byte	0x04, 0x1c
        /*004e*/ 	.short	(.L_103 - .L_102)


	//   ....[0]....
.L_102:
        /*0050*/ 	.word	0x00000210


	//   ....[1]....
        /*0054*/ 	.word	0x00000290


	//----- nvinfo : EIATTR_CBANK_PARAM_SIZE
	.align		4
.L_103:
        /*0058*/ 	.byte	0x03, 0x19
        /*005a*/ 	.short	0x0014


	//----- nvinfo : EIATTR_PARAM_CBANK
	.align		4
        /*005c*/ 	.byte	0x04, 0x0a
        /*005e*/ 	.short	(.L_105 - .L_104)
	.align		4
.L_104:
        /*0060*/ 	.word	index@(.nv.constant0._Z14reduction_stepPKfPfi)
        /*0064*/ 	.short	0x0380
        /*0066*/ 	.short	0x0014


	//----- nvinfo : EIATTR_SW_WAR
	.align		4
.L_105:
        /*0068*/ 	.byte	0x04, 0x36
        /*006a*/ 	.short	(.L_107 - .L_106)
.L_106:
        /*006c*/ 	.word	0x00000008
.L_107:


//--------------------- .nv.info._Z11stencil_3ptPKfPfi --------------------------
	.section	.nv.info._Z11stencil_3ptPKfPfi,"",@"SHT_CUDA_INFO"
	.sectionflags	@""
	.align	4


	//----- nvinfo : EIATTR_CUDA_API_VERSION
	.align		4
        /*0000*/ 	.byte	0x04, 0x37
        /*0002*/ 	.short	(.L_109 - .L_108)
.L_108:
        /*0004*/ 	.word	0x00000082


	//----- nvinfo : EIATTR_KPARAM_INFO
	.align		4
.L_109:
        /*0008*/ 	.byte	0x04, 0x17
        /*000a*/ 	.short	(.L_111 - .L_110)
.L_110:
        /*000c*/ 	.word	0x00000000
        /*0010*/ 	.short	0x0002
        /*0012*/ 	.short	0x0010
        /*0014*/ 	.byte	0x00, 0xf0, 0x11, 0x00


	//----- nvinfo : EIATTR_KPARAM_INFO
	.align		4
.L_111:
        /*0018*/ 	.byte	0x04, 0x17
        /*001a*/ 	.short	(.L_113 - .L_112)
.L_112:
        /*001c*/ 	.word	0x00000000
        /*0020*/ 	.short	0x0001
        /*0022*/ 	.short	0x0008
        /*0024*/ 	.byte	0x00, 0xf5, 0x21, 0x00


	//----- nvinfo : EIATTR_KPARAM_INFO
	.align		4
.L_113:
        /*0028*/ 	.byte	0x04, 0x17
        /*002a*/ 	.short	(.L_115 - .L_114)
.L_114:
        /*002c*/ 	.word	0x00000000
        /*0030*/ 	.short	0x0000
        /*0032*/ 	.short	0x0000
        /*0034*/ 	.byte	0x00, 0xf5, 0x21, 0x00


	//----- nvinfo : EIATTR_SPARSE_MMA_MASK
	.align		4
.L_115:
        /*0038*/ 	.byte	0x03, 0x50
        /*003a*/ 	.short	0x0000


	//----- nvinfo : EIATTR_MAXREG_COUNT
	.align		4
        /*003c*/ 	.byte	0x03, 0x1b
        /*003e*/ 	.short	0x00ff


	//----- nvinfo : EIATTR_MERCURY_ISA_VERSION
	.align		4
        /*0040*/ 	.byte	0x03, 0x5f
        /*0042*/ 	.short	0x0101


	//----- nvinfo : EIATTR_VRC_CTA_INIT_COUNT
	.align		4
        /*0044*/ 	.byte	0x02, 0x4a
	.zero		1
	.zero		1


	//----- nvinfo : EIATTR_EXIT_INSTR_OFFSETS
	.align		4
        /*0048*/ 	.byte	0x04, 0x1c
        /*004a*/ 	.short	(.L_117 - .L_116)


	//   ....[0]....
.L_116:
        /*004c*/ 	.word	0x00000090


	//   ....[1]....
        /*0050*/ 	.word	0x00000180


	//----- nvinfo : EIATTR_CBANK_PARAM_SIZE
	.align		4
.L_117:
        /*0054*/ 	.byte	0x03, 0x19
        /*0056*/ 	.short	0x0014


	//----- nvinfo : EIATTR_PARAM_CBANK
	.align		4
        /*0058*/ 	.byte	0x04, 0x0a
        /*005a*/ 	.short	(.L_119 - .L_118)
	.align		4
.L_118:
        /*005c*/ 	.word	index@(.nv.constant0._Z11stencil_3ptPKfPfi)
        /*0060*/ 	.short	0x0380
        /*0062*/ 	.short	0x0014


	//----- nvinfo : EIATTR_SW_WAR
	.align		4
.L_119:
        /*0064*/ 	.byte	0x04, 0x36
        /*0066*/ 	.short	(.L_121 - .L_120)
.L_120:
        /*0068*/ 	.word	0x00000008
.L_121:


//--------------------- .nv.callgraph             --------------------------
	.section	.nv.callgraph,"",@"SHT_CUDA_CALLGRAPH"
	.align	4
	.sectionentsize	8
	.align		4
        /*0000*/ 	.word	0x00000000
	.align		4
        /*0004*/ 	.word	0xffffffff
	.align		4
        /*0008*/ 	.word	0x00000000
	.align		4
        /*000c*/ 	.word	0xfffffffe
	.align		4
        /*0010*/ 	.word	0x00000000
	.align		4
        /*0014*/ 	.word	0xfffffffd
	.align		4
        /*0018*/ 	.word	0x00000000
	.align		4
        /*001c*/ 	.word	0xfffffffc


//--------------------- .text._Z16pointwise_kernelILi100EEvPKfPfi --------------------------
	.section	.text._Z16pointwise_kernelILi100EEvPKfPfi,"ax",@progbits
	.align	128
        .global         _Z16pointwise_kernelILi100EEvPKfPfi
        .type           _Z16pointwise_kernelILi100EEvPKfPfi,@function
        .size           _Z16pointwise_kernelILi100EEvPKfPfi,(.L_x_12 - _Z16pointwise_kernelILi100EEvPKfPfi)
        .other          _Z16pointwise_kernelILi100EEvPKfPfi,@"STO_CUDA_ENTRY STV_DEFAULT"
_Z16pointwise_kernelILi100EEvPKfPfi:
.text._Z16pointwise_kernelILi100EEvPKfPfi:
[----:B------:R-:W-:Y:S01]  /*0000*/  LDC R1, c[0x0][0x37c] ;  /* 0x0000df00ff017b82 */ /* 0x000fe20000000800 */
[----:B------:R-:W0:Y:S07]  /*0010*/  S2R R3, SR_TID.X ;  /* 0x0000000000037919 */ /* 0x000e2e0000002100 */
[----:B------:R-:W0:Y:S01]  /*0020*/  S2UR UR4, SR_CTAID.X ;  /* 0x00000000000479c3 */ /* 0x000e220000002500 */
[----:B------:R-:W1:Y:S07]  /*0030*/  LDCU UR5, c[0x0][0x390] ;  /* 0x00007200ff0577ac */ /* 0x000e6e0008000800 */
[----:B------:R-:W0:Y:S02]  /*0040*/  LDC R0, c[0x0][0x360] ;  /* 0x0000d800ff007b82 */ /* 0x000e240000000800 */
[----:B0-----:R-:W-:-:S05]  /*0050*/  IMAD R0, R0, UR4, R3 ;  /* 0x0000000400007c24 */ /* 0x001fca000f8e0203 */
[----:B-1----:R-:W-:-:S13]  /*0060*/  ISETP.GE.AND P0, PT, R0, UR5, PT ;  /* 0x0000000500007c0c */ /* 0x002fda000bf06270 */
[----:B------:R-:W-:Y:S05]  /*0070*/  @P0 EXIT ;  /* 0x000000000000094d */ /* 0x000fea0003800000 */
[----:B------:R-:W0:Y:S01]  /*0080*/  LDC.64 R4, c[0x0][0x380] ;  /* 0x0000e000ff047b82 */ /* 0x000e220000000a00 */
[----:B------:R-:W1:Y:S01]  /*0090*/  LDCU.64 UR4, c[0x0][0x358] ;  /* 0x00006b00ff0477ac */ /* 0x000e620008000a00 */
[----:B0-----:R-:W-:-:S06]  /*00a0*/  IMAD.WIDE R4, R0, 0x4, R4 ;  /* 0x0000000400047825 */ /* 0x001fcc00078e0204 */
[----:B-1----:R-:W2:Y:S01]  /*00b0*/  LDG.E R5, desc[UR4][R4.64] ;  /* 0x0000000404057981 */ /* 0x002ea2000c1e1900 */
[----:B------:R-:W-:-:S05]  /*00c0*/  HFMA2 R2, -RZ, RZ, 1.8759765625, 7.6796875 ;  /* 0x3f8147aeff027431 */ /* 0x000fca00000001ff */
[-C--:B--2---:R-:W-:Y:S02]  /*00d0*/  FFMA R3, R5, R2.reuse, 0.0099999997764825820923 ;  /* 0x3c23d70a05037423 */ /* 0x084fe40000000002 */
[----:B------:R-:W0:Y:S02]  /*00e0*/  LDC.64 R4, c[0x0][0x388] ;  /* 0x0000e200ff047b82 */ /* 0x000e240000000a00 */
[----:B------:R-:W-:-:S04]  /*00f0*/  FFMA R3, R3, R2, 0.0099999997764825820923 ;  /* 0x3c23d70a03037423 */ /* 0x000fc80000000002 */
[----:B------:R-:W-:-:S04]  /*0100*/  FFMA R3, R3, R2, 0.0099999997764825820923 ;  /* 0x3c23d70a03037423 */ /* 0x000fc80000000002 */
[----:B------:R-:W-:-:S04]  /*0110*/  FFMA R3, R3, R2, 0.0099999997764825820923 ;  /* 0x3c23d70a03037423 */ /* 0x000fc80000000002 */
[----:B------:R-:W-:-:S04]  /*0120*/  FFMA R3, R3, R2, 0.0099999997764825820923 ;  /* 0x3c23d70a03037423 */ /* 0x000fc80000000002 */
[----:B------:R-:W-:-:S04]  /*0130*/  FFMA R3, R3, R2, 0.0099999997764825820923 ;  /* 0x3c23d70a03037423 */ /* 0x000fc80000000002 */
[----:B------:R-:W-:Y:S01]  /*0140*/  FFMA R3, R3, R2, 0.0099999997764825820923 ;  /* 0x3c23d70a03037423 */ /* 0x000fe20000000002 */
[----:B0-----:R-:W-:-:S04]  /*0150*/  IMAD.WIDE R4, R0, 0x4, R4 ;  /* 0x0000000400047825 */ /* 0x001fc800078e0204 */
[----:B------:R-:W-:-:S04]  /*0160*/  FFMA R3, R3, R2, 0.0099999997764825820923 ;  /* 0x3c23d70a03037423 */ /* 0x000fc80000000002 */
        /* <DEDUP_REMOVED lines=91> */
[----:B------:R-:W-:-:S05]  /*0720*/  FFMA R3, R3, R2, 0.0099999997764825820923 ;  /* 0x3c23d70a03037423 */ /* 0x000fca0000000002 */
[----:B------:R-:W-:Y:S01]  /*0730*/  STG.E desc[UR4][R4.64], R3 ;  /* 0x0000000304007986 */ /* 0x000fe2000c101904 */
[----:B------:R-:W-:Y:S05]  /*0740*/  EXIT ;  /* 0x000000000000794d */ /* 0x000fea0003800000 */
.L_x_0:
[----:B------:R-:W-:-:S00]  /*0750*/  BRA `(.L_x_0) ;  /* 0xfffffffc00fc7947 */ /* 0x000fc0000383ffff */
[----:B------:R-:W-:-:S00]  /*0760*/  NOP ;  /* 0x0000000000007918 */ /* 0x000fc00000000000 */
        /* <DEDUP_REMOVED lines=9> */
.L_x_12:


//--------------------- .text._Z16pointwise_kernelILi10EEvPKfPfi --------------------------
	.section	.text._Z16pointwise_kernelILi10EEvPKfPfi,"ax",@progbits
	.align	128
        .global         _Z16pointwise_kernelILi10EEvPKfPfi
        .type           _Z16pointwise_kernelILi10EEvPKfPfi,@function
        .size           _Z16pointwise_kernelILi10EEvPKfPfi,(.L_x_13 - _Z16pointwise_kernelILi10EEvPKfPfi)
        .other          _Z16pointwise_kernelILi10EEvPKfPfi,@"STO_CUDA_ENTRY STV_DEFAULT"
_Z16pointwise_kernelILi10EEvPKfPfi:
.text._Z16pointwise_kernelILi10EEvPKfPfi:
        /* <DEDUP_REMOVED lines=10> */
[----:B------:R-:W-:-:S06]  /*00a0*/  HFMA2 R9, -RZ, RZ, 1.8759765625, 7.6796875 ;  /* 0x3f8147aeff097431 */ /* 0x000fcc00000001ff */
[----:B------:R-:W2:Y:S01]  /*00b0*/  LDC.64 R4, c[0x0][0x388] ;  /* 0x0000e200ff047b82 */ /* 0x000ea20000000a00 */
[----:B0-----:R-:W-:-:S06]  /*00c0*/  IMAD.WIDE R2, R7, 0x4, R2 ;  /* 0x0000000407027825 */ /* 0x001fcc00078e0202 */
[----:B-1----:R-:W3:Y:S02]  /*00d0*/  LDG.E R2, desc[UR4][R2.64] ;  /* 0x0000000402027981 */ /* 0x002ee4000c1e1900 */
[----:B---3--:R-:W-:Y:S01]  /*00e0*/  FFMA R0, R2, R9, 0.0099999997764825820923 ;  /* 0x3c23d70a02007423 */ /* 0x008fe20000000009 */
[----:B--2---:R-:W-:-:S04]  /*00f0*/  IMAD.WIDE R2, R7, 0x4, R4 ;  /* 0x0000000407027825 */ /* 0x004fc800078e0204 */
        /* <DEDUP_REMOVED lines=11> */
.L_x_1:
        /* <DEDUP_REMOVED lines=13> */
.L_x_13:


//--------------------- .text._Z16pointwise_kernelILi1EEvPKfPfi --------------------------
	.section	.text._Z16pointwise_kernelILi1EEvPKfPfi,"ax",@progbits
	.align	128
        .global         _Z16pointwise_kernelILi1EEvPKfPfi
        .type           _Z16pointwise_kernelILi1EEvPKfPfi,@function
        .size           _Z16pointwise_kernelILi1EEvPKfPfi,(.L_x_14 - _Z16pointwise_kernelILi1EEvPKfPfi)
        .other          _Z16pointwise_kernelILi1EEvPKfPfi,@"STO_CUDA_ENTRY STV_DEFAULT"
_Z16pointwise_kernelILi1EEvPKfPfi:
.text._Z16pointwise_kernelILi1EEvPKfPfi:
        /* <DEDUP_REMOVED lines=9> */
[----:B------:R-:W1:Y:S07]  /*0090*/  LDCU.64 UR4, c[0x0][0x358] ;  /* 0x00006b00ff0477ac */ /* 0x000e6e0008000a00 */
[----:B------:R-:W2:Y:S01]  /*00a0*/  LDC.64 R4, c[0x0][0x388] ;  /* 0x0000e200ff047b82 */ /* 0x000ea20000000a00 */
[----:B0-----:R-:W-:-:S06]  /*00b0*/  IMAD.WIDE R2, R7, 0x4, R2 ;  /* 0x0000000407027825 */ /* 0x001fcc00078e0202 */
[----:B-1----:R-:W3:Y:S01]  /*00c0*/  LDG.E R2, desc[UR4][R2.64] ;  /* 0x0000000402027981 */ /* 0x002ee2000c1e1900 */
[----:B------:R-:W-:Y:S02]  /*00d0*/  HFMA2 R9, -RZ, RZ, 1.8759765625, 7.6796875 ;  /* 0x3f8147aeff097431 */ /* 0x000fe400000001ff */
[----:B--2---:R-:W-:-:S04]  /*00e0*/  IMAD.WIDE R4, R7, 0x4, R4 ;  /* 0x0000000407047825 */ /* 0x004fc800078e0204 */
[----:B---3--:R-:W-:-:S05]  /*00f0*/  FFMA R7, R2, R9, 0.0099999997764825820923 ;  /* 0x3c23d70a02077423 */ /* 0x008fca0000000009 */
[----:B------:R-:W-:Y:S01]  /*0100*/  STG.E desc[UR4][R4.64], R7 ;  /* 0x0000000704007986 */ /* 0x000fe2000c101904 */
[----:B------:R-:W-:Y:S05]  /*0110*/  EXIT ;  /* 0x000000000000794d */ /* 0x000fea0003800000 */
.L_x_2:
        /* <DEDUP_REMOVED lines=14> */
.L_x_14:


//--------------------- .text._Z12matmul_tiledPKfS0_Pfi --------------------------
	.section	.text._Z12matmul_tiledPKfS0_Pfi,"ax",@progbits
	.align	128
        .global         _Z12matmul_tiledPKfS0_Pfi
        .type           _Z12matmul_tiledPKfS0_Pfi,@function
        .size           _Z12matmul_tiledPKfS0_Pfi,(.L_x_15 - _Z12matmul_tiledPKfS0_Pfi)
        .other          _Z12matmul_tiledPKfS0_Pfi,@"STO_CUDA_ENTRY STV_DEFAULT"
_Z12matmul_tiledPKfS0_Pfi:
.text._Z12matmul_tiledPKfS0_Pfi:
[----:B------:R-:W-:Y:S08]  /*0000*/  LDC R1, c[0x0][0x37c] ;  /* 0x0000df00ff017b82 */ /* 0x000ff00000000800 */
[----:B------:R-:W0:Y:S01]  /*0010*/  LDC R5, c[0x0][0x398] ;  /* 0x0000e600ff057b82 */ /* 0x000e220000000800 */
[----:B------:R-:W1:Y:S01]  /*0020*/  S2R R6, SR_CTAID.Y ;  /* 0x0000000000067919 */ /* 0x000e620000002600 */
[----:B------:R-:W2:Y:S01]  /*0030*/  LDCU.64 UR8, c[0x0][0x358] ;  /* 0x00006b00ff0877ac */ /* 0x000ea20008000a00 */
[----:B------:R-:W-:Y:S01]  /*0040*/  HFMA2 R31, -RZ, RZ, 0, 0 ;  /* 0x00000000ff1f7431 */ /* 0x000fe200000001ff */
[----:B------:R-:W1:Y:S01]  /*0050*/  S2R R3, SR_TID.Y ;  /* 0x0000000000037919 */ /* 0x000e620000002200 */
[----:B------:R-:W3:Y:S01]  /*0060*/  S2R R11, SR_CTAID.X ;  /* 0x00000000000b7919 */ /* 0x000ee20000002500 */
[----:B------:R-:W3:Y:S01]  /*0070*/  S2R R2, SR_TID.X ;  /* 0x0000000000027919 */ /* 0x000ee20000002100 */
[----:B0-----:R-:W-:-:S02]  /*0080*/  ISETP.GE.AND P0, PT, R5, 0x10, PT ;  /* 0x000000100500780c */ /* 0x001fc40003f06270 */
[----:B------:R-:W-:-:S04]  /*0090*/  SHF.R.S32.HI R0, RZ, 0x1f, R5 ;  /* 0x0000001fff007819 */ /* 0x000fc80000011405 */
[----:B------:R-:W-:Y:S02]  /*00a0*/  LEA.HI R0, R0, R5, RZ, 0x4 ;  /* 0x0000000500007211 */ /* 0x000fe400078f20ff */
[----:B-1----:R-:W-:Y:S02]  /*00b0*/  LEA R6, R6, R3, 0x4 ;  /* 0x0000000306067211 */ /* 0x002fe400078e20ff */
[----:B---3--:R-:W-:-:S03]  /*00c0*/  LEA R4, R11, R2, 0x4 ;  /* 0x000000020b047211 */ /* 0x008fc600078e20ff */
[----:B--2---:R-:W-:Y:S05]  /*00d0*/  @!P0 BRA `(.L_x_3) ;  /* 0x0000001400fc8947 */ /* 0x004fea0003800000 */
[----:B------:R-:W0:Y:S01]  /*00e0*/  S2UR UR6, SR_CgaCtaId ;  /* 0x00000000000679c3 */ /* 0x000e220000008800 */
[----:B------:R-:W-:Y:S01]  /*00f0*/  SHF.R.S32.HI R29, RZ, 0x4, R0 ;  /* 0x00000004ff1d7819 */ /* 0x000fe20000011400 */
[----:B------:R-:W-:Y:S01]  /*0100*/  UMOV UR4, 0x400 ;  /* 0x0000040000047882 */ /* 0x000fe20000000000 */
[----:B------:R-:W-:Y:S01]  /*0110*/  IMAD R21, R6, R5, R2 ;  /* 0x0000000506157224 */ /* 0x000fe200078e0202 */
[----:B------:R-:W-:Y:S02]  /*0120*/  MOV R31, RZ ;  /* 0x000000ff001f7202 */ /* 0x000fe40000000f00 */
[----:B------:R-:W-:-:S04]  /*0130*/  IADD3 R0, PT, PT, R29, -0x1, RZ ;  /* 0xffffffff1d007810 */ /* 0x000fc80007ffe0ff */
[----:B------:R-:W-:Y:S02]  /*0140*/  ISETP.GE.U32.AND P0, PT, R0, 0x3, PT ;  /* 0x000000030000780c */ /* 0x000fe40003f06070 */
[----:B------:R-:W-:Y:S01]  /*0150*/  MOV R0, RZ ;  /* 0x000000ff00007202 */ /* 0x000fe20000000f00 */
[----:B0-----:R-:W-:-:S06]  /*0160*/  ULEA UR5, UR6, UR4, 0x18 ;  /* 0x0000000406057291 */ /* 0x001fcc000f8ec0ff */
[----:B------:R-:W-:-:S04]  /*0170*/  LEA R7, R3, UR5, 0x6 ;  /* 0x0000000503077c11 */ /* 0x000fc8000f8e30ff */
[----:B------:R-:W-:Y:S05]  /*0180*/  @!P0 BRA `(.L_x_4) ;  /* 0x0000000c00448947 */ /* 0x000fea0003800000 */
[C---:B------:R-:W-:Y:S01]  /*0190*/  IADD3 R0, PT, PT, R3.reuse, 0x30, RZ ;  /* 0x0000003003007810 */ /* 0x040fe20007ffe0ff */
[----:B------:R-:W-:Y:S01]  /*01a0*/  UIADD3 UR5, UPT, UPT, UR4, 0x400, URZ ;  /* 0x0000040004057890 */ /* 0x000fe2000fffe0ff */
[C---:B------:R-:W-:Y:S01]  /*01b0*/  IADD3 R8, PT, PT, R3.reuse, 0x20, RZ ;  /* 0x0000002003087810 */ /* 0x040fe20007ffe0ff */
[CCC-:B------:R-:W-:Y:S01]  /*01c0*/  IMAD R24, R3.reuse, R5.reuse, R2.reuse ;  /* 0x0000000503187224 */ /* 0x1c0fe200078e0202 */
[----:B------:R-:W-:Y:S01]  /*01d0*/  IADD3 R9, PT, PT, R3, 0x10, RZ ;  /* 0x0000001003097810 */ /* 0x000fe20007ffe0ff */
[-CC-:B------:R-:W-:Y:S01]  /*01e0*/  IMAD R0, R0, R5.reuse, R2.reuse ;  /* 0x0000000500007224 */ /* 0x180fe200078e0202 */
[----:B------:R-:W-:Y:S01]  /*01f0*/  ULEA UR5, UR6, UR5, 0x18 ;  /* 0x0000000506057291 */ /* 0x000fe2000f8ec0ff */
[-CC-:B------:R-:W-:Y:S01]  /*0200*/  IMAD R8, R8, R5.reuse, R2.reuse ;  /* 0x0000000508087224 */ /* 0x180fe200078e0202 */
[----:B------:R-:W-:Y:S01]  /*0210*/  LEA R24, R11, R24, 0x4 ;  /* 0x000000180b187211 */ /* 0x000fe200078e20ff */
[----:B------:R-:W-:Y:S01]  /*0220*/  IMAD R9, R9, R5, R2 ;  /* 0x0000000509097224 */ /* 0x000fe200078e0202 */
[----:B------:R-:W-:-:S02]  /*0230*/  LEA R30, R11, R0, 0x4 ;  /* 0x000000000b1e7211 */ /* 0x000fc400078e20ff */
[----:B------:R-:W-:Y:S02]  /*0240*/  LOP3.LUT R0, R29, 0x7fffffc, RZ, 0xc0, !PT ;  /* 0x07fffffc1d007812 */ /* 0x000fe400078ec0ff */
[----:B------:R-:W-:Y:S02]  /*0250*/  LEA R22, R2, UR5, 0x2 ;  /* 0x0000000502167c11 */ /* 0x000fe4000f8e10ff */
[C---:B------:R-:W-:Y:S02]  /*0260*/  LEA R28, R11.reuse, R8, 0x4 ;  /* 0x000000080b1c7211 */ /* 0x040fe400078e20ff */
[----:B------:R-:W-:Y:S02]  /*0270*/  LEA R26, R11, R9, 0x4 ;  /* 0x000000090b1a7211 */ /* 0x000fe400078e20ff */
[----:B------:R-:W-:Y:S02]  /*0280*/  IADD3 R25, PT, PT, R21, 0x20, RZ ;  /* 0x0000002015197810 */ /* 0x000fe40007ffe0ff */
[----:B------:R-:W-:-:S02]  /*0290*/  MOV R31, RZ ;  /* 0x000000ff001f7202 */ /* 0x000fc40000000f00 */
[----:B------:R-:W-:Y:S02]  /*02a0*/  LEA R23, R2, R7, 0x2 ;  /* 0x0000000702177211 */ /* 0x000fe400078e10ff */
[----:B------:R-:W-:Y:S02]  /*02b0*/  IADD3 R27, PT, PT, -R0, RZ, RZ ;  /* 0x000000ff001b7210 */ /* 0x000fe40007ffe1ff */
[----:B------:R-:W-:-:S07]  /*02c0*/  LEA R20, R3, R22, 0x6 ;  /* 0x0000001603147211 */ /* 0x000fce00078e30ff */
.L_x_5:
[----:B------:R-:W0:Y:S01]  /*02d0*/  LDC.64 R18, c[0x0][0x380] ;  /* 0x0000e000ff127b82 */ /* 0x000e220000000a00 */
[----:B------:R-:W-:-:S07]  /*02e0*/  IADD3 R11, PT, PT, R25, -0x20, RZ ;  /* 0xffffffe0190b7810 */ /* 0x000fce0007ffe0ff */
[----:B------:R-:W1:Y:S01]  /*02f0*/  LDC.64 R16, c[0x0][0x388] ;  /* 0x0000e200ff107b82 */ /* 0x000e620000000a00 */
[----:B0-----:R-:W-:-:S06]  /*0300*/  IMAD.WIDE.U32 R10, R11, 0x4, R18 ;  /* 0x000000040b0a7825 */ /* 0x001fcc00078e0012 */
[----:B------:R-:W2:Y:S01]  /*0310*/  LDG.E R10, desc[UR8][R10.64] ;  /* 0x000000080a0a7981 */ /* 0x000ea2000c1e1900 */
[----:B-1----:R-:W-:-:S05]  /*0320*/  IMAD.WIDE.U32 R8, R24, 0x4, R16 ;  /* 0x0000000418087825 */ /* 0x002fca00078e0010 */
[----:B------:R-:W3:Y:S04]  /*0330*/  LDG.E R35, desc[UR8][R8.64] ;  /* 0x0000000808237981 */ /* 0x000ee8000c1e1900 */
[----:B--2---:R-:W-:Y:S04]  /*0340*/  STS [R23], R10 ;  /* 0x0000000a17007388 */ /* 0x004fe80000000800 */
[----:B---3--:R-:W-:Y:S01]  /*0350*/  STS [R20], R35 ;  /* 0x0000002314007388 */ /* 0x008fe20000000800 */
[----:B------:R-:W-:Y:S06]  /*0360*/  BAR.SYNC.DEFER_BLOCKING 0x0 ;  /* 0x0000000000007b1d */ /* 0x000fec0000010000 */
[----:B------:R-:W-:Y:S04]  /*0370*/  LDS R32, [R22] ;  /* 0x0000000016207984 */ /* 0x000fe80000000800 */
[----:B------:R-:W0:Y:S04]  /*0380*/  LDS.128 R12, [R7] ;  /* 0x00000000070c7984 */ /* 0x000e280000000c00 */
[----:B------:R-:W1:Y:S04]  /*0390*/  LDS R37, [R22+0x40] ;  /* 0x0000400016257984 */ /* 0x000e680000000800 */
[----:B------:R-:W2:Y:S04]  /*03a0*/  LDS R33, [R22+0x80] ;  /* 0x0000800016217984 */ /* 0x000ea80000000800 */
[----:B------:R-:W-:Y:S04]  /*03b0*/  LDS.128 R8, [R7+0x10] ;  /* 0x0000100007087984 */ /* 0x000fe80000000c00 */
[----:B------:R-:W-:Y:S01]  /*03c0*/  LDS R36, [R22+0x3c0] ;  /* 0x0003c00016247984 */ /* 0x000fe20000000800 */
[----:B0-----:R-:W-:-:S03]  /*03d0*/  FFMA R32, R12, R32, R31 ;  /* 0x000000200c207223 */ /* 0x001fc6000000001f */
[----:B------:R-:W0:Y:S01]  /*03e0*/  LDS R12, [R22+0xc0] ;  /* 0x0000c000160c7984 */ /* 0x000e220000000800 */
[----:B-1----:R-:W-:-:S03]  /*03f0*/  FFMA R34, R37, R13, R32 ;  /* 0x0000000d25227223 */ /* 0x002fc60000000020 */
[----:B------:R-:W1:Y:S04]  /*0400*/  LDS R13, [R22+0x100] ;  /* 0x00010000160d7984 */ /* 0x000e680000000800 */
[----:B------:R-:W3:Y:S04]  /*0410*/  LDS R32, [R22+0x140] ;  /* 0x0001400016207984 */ /* 0x000ee80000000800 */
[----:B------:R-:W4:Y:S01]  /*0420*/  LDS R31, [R22+0x180] ;  /* 0x00018000161f7984 */ /* 0x000f220000000800 */
[----:B--2---:R-:W-:-:S04]  /*0430*/  FFMA R33, R33, R14, R34 ;  /* 0x0000000e21217223 */ /* 0x004fc80000000022 */
[----:B0-----:R-:W-:Y:S02]  /*0440*/  FFMA R15, R12, R15, R33 ;  /* 0x0000000f0c0f7223 */ /* 0x001fe40000000021 */
[----:B------:R-:W-:Y:S02]  /*0450*/  LDS R33, [R22+0x240] ;  /* 0x0002400016217984 */ /* 0x000fe40000000800 */
[----:B-1----:R-:W-:Y:S02]  /*0460*/  FFMA R13, R8, R13, R15 ;  /* 0x0000000d080d7223 */ /* 0x002fe4000000000f */
[----:B------:R-:W0:Y:S02]  /*0470*/  LDS R8, [R22+0x1c0] ;  /* 0x0001c00016087984 */ /* 0x000e240000000800 */
[----:B---3--:R-:W-:Y:S02]  /*0480*/  FFMA R32, R32, R9, R13 ;  /* 0x0000000920207223 */ /* 0x008fe4000000000d */
[----:B------:R-:W-:Y:S04]  /*0490*/  LDS R9, [R22+0x200] ;  /* 0x0002000016097984 */ /* 0x000fe80000000800 */
[----:B------:R-:W1:Y:S01]  /*04a0*/  LDS.128 R12, [R7+0x20] ;  /* 0x00002000070c7984 */ /* 0x000e620000000c00 */
[----:B----4-:R-:W-:-:S03]  /*04b0*/  FFMA R31, R31, R10, R32 ;  /* 0x0000000a1f1f7223 */ /* 0x010fc60000000020 */
[----:B------:R-:W2:Y:S04]  /*04c0*/  LDS R32, [R22+0x280] ;  /* 0x0002800016207984 */ /* 0x000ea80000000800 */
[----:B------:R-:W3:Y:S01]  /*04d0*/  LDS R10, [R22+0x2c0] ;  /* 0x0002c000160a7984 */ /* 0x000ee20000000800 */
[----:B0-----:R-:W-:-:S03]  /*04e0*/  FFMA R11, R8, R11, R31 ;  /* 0x0000000b080b7223 */ /* 0x001fc6000000001f */
[----:B------:R-:W-:Y:S04]  /*04f0*/  LDS R8, [R22+0x340] ;  /* 0x0003400016087984 */ /* 0x000fe80000000800 */
[----:B------:R-:W-:Y:S01]  /*0500*/  LDS R31, [R22+0x380] ;  /* 0x00038000161f7984 */ /* 0x000fe20000000800 */
[----:B-1----:R-:W-:-:S03]  /*0510*/  FFMA R12, R12, R9, R11 ;  /* 0x000000090c0c7223 */ /* 0x002fc6000000000b */
[----:B------:R-:W-:Y:S01]  /*0520*/  LDS R9, [R22+0x300] ;  /* 0x0003000016097984 */ /* 0x000fe20000000800 */
[----:B------:R-:W-:-:S04]  /*0530*/  FFMA R13, R33, R13, R12 ;  /* 0x0000000d210d7223 */ /* 0x000fc8000000000c */
[----:B--2---:R-:W-:-:S04]  /*0540*/  FFMA R13, R32, R14, R13 ;  /* 0x0000000e200d7223 */ /* 0x004fc8000000000d */
[----:B---3--:R-:W-:Y:S02]  /*0550*/  FFMA R11, R10, R15, R13 ;  /* 0x0000000f0a0b7223 */ /* 0x008fe4000000000d */
[----:B------:R-:W0:Y:S01]  /*0560*/  LDS.128 R12, [R7+0x30] ;  /* 0x00003000070c7984 */ /* 0x000e220000000c00 */
[----:B------:R-:W-:Y:S01]  /*0570*/  IADD3 R33, PT, PT, R25, -0x10, RZ ;  /* 0xfffffff019217810 */ /* 0x000fe20007ffe0ff */
[----:B------:R-:W-:Y:S01]  /*0580*/  IMAD.WIDE.U32 R34, R26, 0x4, R16 ;  /* 0x000000041a227825 */ /* 0x000fe200078e0010 */
[----:B------:R-:W-:Y:S03]  /*0590*/  BAR.SYNC.DEFER_BLOCKING 0x0 ;  /* 0x0000000000007b1d */ /* 0x000fe60000010000 */
[----:B------:R-:W-:-:S06]  /*05a0*/  IMAD.WIDE.U32 R32, R33, 0x4, R18 ;  /* 0x0000000421207825 */ /* 0x000fcc00078e0012 */
[----:B------:R-:W2:Y:S04]  /*05b0*/  LDG.E R32, desc[UR8][R32.64] ;  /* 0x0000000820207981 */ /* 0x000ea8000c1e1900 */
[----:B------:R-:W3:Y:S01]  /*05c0*/  LDG.E R35, desc[UR8][R34.64] ;  /* 0x0000000822237981 */ /* 0x000ee2000c1e1900 */
[----:B0-----:R-:W-:-:S04]  /*05d0*/  FFMA R9, R12, R9, R11 ;  /* 0x000000090c097223 */ /* 0x001fc8000000000b */
[----:B------:R-:W-:-:S04]  /*05e0*/  FFMA R13, R8, R13, R9 ;  /* 0x0000000d080d7223 */ /* 0x000fc80000000009 */
[----:B------:R-:W-:-:S04]  /*05f0*/  FFMA R13, R31, R14, R13 ;  /* 0x0000000e1f0d7223 */ /* 0x000fc8000000000d */
[----:B------:R-:W-:Y:S01]  /*0600*/  FFMA R13, R36, R15, R13 ;  /* 0x0000000f240d7223 */ /* 0x000fe2000000000d */
[----:B--2---:R-:W-:Y:S04]  /*0610*/  STS [R23], R32 ;  /* 0x0000002017007388 */ /* 0x004fe80000000800 */
[----:B---3--:R-:W-:Y:S01]  /*0620*/  STS [R20], R35 ;  /* 0x0000002314007388 */ /* 0x008fe20000000800 */
[----:B------:R-:W-:Y:S06]  /*0630*/  BAR.SYNC.DEFER_BLOCKING 0x0 ;  /* 0x0000000000007b1d */ /* 0x000fec0000010000 */
[----:B------:R-:W-:Y:S04]  /*0640*/  LDS R37, [R22] ;  /* 0x0000000016257984 */ /* 0x000fe80000000800 */
[----:B------:R-:W0:Y:S04]  /*0650*/  LDS.128 R8, [R7] ;  /* 0x0000000007087984 */ /* 0x000e280000000c00 */
[----:B------:R-:W1:Y:S04]  /*0660*/  LDS R12, [R22+0x40] ;  /* 0x00004000160c7984 */ /* 0x000e680000000800 */
[----:B------:R-:W2:Y:S04]  /*0670*/  LDS R31, [R22+0x80] ;  /* 0x00008000161f7984 */ /* 0x000ea80000000800 */
[----:B------:R-:W-:Y:S04]  /*0680*/  LDS R32, [R22+0x140] ;  /* 0x0001400016207984 */ /* 0x000fe80000000800 */
[----:B------:R-:W-:Y:S04]  /*0690*/  LDS R33, [R22+0x180] ;  /* 0x0001800016217984 */ /* 0x000fe80000000800 */
[----:B------:R-:W-:Y:S01]  /*06a0*/  LDS R36, [R22+0x3c0] ;  /* 0x0003c00016247984 */ /* 0x000fe20000000800 */
[----:B0-----:R-:W-:-:S03]  /*06b0*/  FFMA R13, R8, R37, R13 ;  /* 0x00000025080d7223 */ /* 0x001fc6000000000d */
[----:B------:R-:W0:Y:S01]  /*06c0*/  LDS R8, [R22+0xc0] ;  /* 0x0000c00016087984 */ /* 0x000e220000000800 */
[----:B-1----:R-:W-:-:S03]  /*06d0*/  FFMA R34, R12, R9, R13 ;  /* 0x000000090c227223 */ /* 0x002fc6000000000d */
[----:B------:R-:W-:Y:S04]  /*06e0*/  LDS R9, [R22+0x100] ;  /* 0x0001000016097984 */ /* 0x000fe80000000800 */
[----:B------:R-:W1:Y:S01]  /*06f0*/  LDS.128 R12, [R7+0x10] ;  /* 0x00001000070c7984 */ /* 0x000e620000000c00 */
[----:B--2---:R-:W-:-:S04]  /*0700*/  FFMA R31, R31, R10, R34 ;  /* 0x0000000a1f1f7223 */ /* 0x004fc80000000022 */
[----:B0-----:R-:W-:Y:S02]  /*0710*/  FFMA R11, R8, R11, R31 ;  /* 0x0000000b080b7223 */ /* 0x001fe4000000001f */
[----:B------:R-:W-:Y:S02]  /*0720*/  LDS R31, [R22+0x240] ;  /* 0x00024000161f7984 */ /* 0x000fe40000000800 */
[----:B-1----:R-:W-:Y:S02]  /*0730*/  FFMA R9, R12, R9, R11 ;  /* 0x000000090c097223 */ /* 0x002fe4000000000b */
[----:B------:R-:W0:Y:S02]  /*0740*/  LDS R12, [R22+0x1c0] ;  /* 0x0001c000160c7984 */ /* 0x000e240000000800 */
[----:B------:R-:W-:Y:S02]  /*0750*/  FFMA R32, R32, R13, R9 ;  /* 0x0000000d20207223 */ /* 0x000fe40000000009 */
[----:B------:R-:W-:Y:S04]  /*0760*/  LDS R13, [R22+0x200] ;  /* 0x00020000160d7984 */ /* 0x000fe80000000800 */
[----:B------:R-:W1:Y:S01]  /*0770*/  LDS.128 R8, [R7+0x20] ;  /* 0x0000200007087984 */ /* 0x000e620000000c00 */
[----:B------:R-:W-:-:S03]  /*0780*/  FFMA R33, R33, R14, R32 ;  /* 0x0000000e21217223 */ /* 0x000fc60000000020 */
[----:B------:R-:W2:Y:S04]  /*0790*/  LDS R32, [R22+0x280] ;  /* 0x0002800016207984 */ /* 0x000ea80000000800 */
[----:B------:R-:W3:Y:S01]  /*07a0*/  LDS R14, [R22+0x2c0] ;  /* 0x0002c000160e7984 */ /* 0x000ee20000000800 */
[----:B0-----:R-:W-:-:S04]  /*07b0*/  FFMA R15, R12, R15, R33 ;  /* 0x0000000f0c0f7223 */ /* 0x001fc80000000021 */
[----:B-1----:R-:W-:-:S04]  /*07c0*/  FFMA R8, R8, R13, R15 ;  /* 0x0000000d08087223 */ /* 0x002fc8000000000f */
[----:B------:R-:W-:Y:S02]  /*07d0*/  FFMA R9, R31, R9, R8 ;  /* 0x000000091f097223 */ /* 0x000fe40000000008 */
[----:B------:R-:W-:Y:S02]  /*07e0*/  LDS R8, [R22+0x340] ;  /* 0x0003400016087984 */ /* 0x000fe40000000800 */
[----:B--2---:R-:W-:Y:S02]  /*07f0*/  FFMA R13, R32, R10, R9 ;  /* 0x0000000a200d7223 */ /* 0x004fe40000000009 */
[----:B------:R-:W-:Y:S02]  /*0800*/  LDS R9, [R22+0x300] ;  /* 0x0003000016097984 */ /* 0x000fe40000000800 */
[----:B---3--:R-:W-:Y:S02]  /*0810*/  FFMA R11, R14, R11, R13 ;  /* 0x0000000b0e0b7223 */ /* 0x008fe4000000000d */
[----:B------:R-:W-:Y:S04]  /*0820*/  LDS R31, [R22+0x380] ;  /* 0x00038000161f7984 */ /* 0x000fe80000000800 */
[----:B------:R-:W0:Y:S01]  /*0830*/  LDS.128 R12, [R7+0x30] ;  /* 0x00003000070c7984 */ /* 0x000e220000000c00 */
[----:B------:R-:W-:Y:S01]  /*0840*/  IMAD.WIDE.U32 R32, R25, 0x4, R18 ;  /* 0x0000000419207825 */ /* 0x000fe200078e0012 */
[----:B------:R-:W-:Y:S03]  /*0850*/  BAR.SYNC.DEFER_BLOCKING 0x0 ;  /* 0x0000000000007b1d */ /* 0x000fe60000010000 */
[----:B------:R-:W-:-:S03]  /*0860*/  IMAD.WIDE.U32 R34, R28, 0x4, R16 ;  /* 0x000000041c227825 */ /* 0x000fc600078e0010 */
[----:B------:R-:W2:Y:S04]  /*0870*/  LDG.E R32, desc[UR8][R32.64] ;  /* 0x0000000820207981 */ /* 0x000ea8000c1e1900 */
[----:B------:R-:W3:Y:S01]  /*0880*/  LDG.E R35, desc[UR8][R34.64] ;  /* 0x0000000822237981 */ /* 0x000ee2000c1e1900 */
[----:B0-----:R-:W-:-:S04]  /*0890*/  FFMA R9, R12, R9, R11 ;  /* 0x000000090c097223 */ /* 0x001fc8000000000b */
[----:B------:R-:W-:-:S04]  /*08a0*/  FFMA R13, R8, R13, R9 ;  /* 0x0000000d080d7223 */ /* 0x000fc80000000009 */
[----:B------:R-:W-:-:S04]  /*08b0*/  FFMA R13, R31, R14, R13 ;  /* 0x0000000e1f0d7223 */ /* 0x000fc8000000000d */
[----:B------:R-:W-:Y:S01]  /*08c0*/  FFMA R13, R36, R15, R13 ;  /* 0x0000000f240d7223 */ /* 0x000fe2000000000d */
[----:B------:R-:W-:Y:S01]  /*08d0*/  IMAD.WIDE.U32 R16, R30, 0x4, R16 ;  /* 0x000000041e107825 */ /* 0x000fe200078e0010 */
[----:B--2---:R-:W-:Y:S04]  /*08e0*/  STS [R23], R32 ;  /* 0x0000002017007388 */ /* 0x004fe80000000800 */
[----:B---3--:R-:W-:Y:S01]  /*08f0*/  STS [R20], R35 ;  /* 0x0000002314007388 */ /* 0x008fe20000000800 */
[----:B------:R-:W-:Y:S06]  /*0900*/  BAR.SYNC.DEFER_BLOCKING 0x0 ;  /* 0x0000000000007b1d */ /* 0x000fec0000010000 */
[----:B------:R-:W-:Y:S04]  /*0910*/  LDS R37, [R22] ;  /* 0x0000000016257984 */ /* 0x000fe80000000800 */
[----:B------:R-:W0:Y:S04]  /*0920*/  LDS.128 R8, [R7] ;  /* 0x0000000007087984 */ /* 0x000e280000000c00 */
[----:B------:R-:W1:Y:S04]  /*0930*/  LDS R12, [R22+0x40] ;  /* 0x00004000160c7984 */ /* 0x000e680000000800 */
[----:B------:R-:W2:Y:S04]  /*0940*/  LDS R31, [R22+0x80] ;  /* 0x00008000161f7984 */ /* 0x000ea80000000800 */
[----:B------:R-:W3:Y:S04]  /*0950*/  LDS R33, [R22+0xc0] ;  /* 0x0000c00016217984 */ /* 0x000ee80000000800 */
[----:B------:R-:W-:Y:S01]  /*0960*/  LDS R35, [R22+0x300] ;  /* 0x0003000016237984 */ /* 0x000fe20000000800 */
[----:B0-----:R-:W-:-:S03]  /*0970*/  FFMA R13, R8, R37, R13 ;  /* 0x00000025080d7223 */ /* 0x001fc6000000000d */
[----:B------:R-:W-:Y:S01]  /*0980*/  LDS R8, [R22+0x140] ;  /* 0x0001400016087984 */ /* 0x000fe20000000800 */
[----:B-1----:R-:W-:-:S03]  /*0990*/  FFMA R32, R12, R9, R13 ;  /* 0x000000090c207223 */ /* 0x002fc6000000000d */
[----:B------:R-:W-:Y:S04]  /*09a0*/  LDS R9, [R22+0x100] ;  /* 0x0001000016097984 */ /* 0x000fe80000000800 */
[----:B------:R-:W0:Y:S01]  /*09b0*/  LDS.128 R12, [R7+0x10] ;  /* 0x00001000070c7984 */ /* 0x000e220000000c00 */
[----:B--2---:R-:W-:-:S03]  /*09c0*/  FFMA R10, R31, R10, R32 ;  /* 0x0000000a1f0a7223 */ /* 0x004fc60000000020 */
[----:B------:R-:W1:Y:S01]  /*09d0*/  LDS R31, [R22+0x180] ;  /* 0x00018000161f7984 */ /* 0x000e620000000800 */
[----:B---3--:R-:W-:-:S03]  /*09e0*/  FFMA R11, R33, R11, R10 ;  /* 0x0000000b210b7223 */ /* 0x008fc6000000000a */
[----:B------:R-:W-:Y:S04]  /*09f0*/  LDS R33, [R22+0x200] ;  /* 0x0002000016217984 */ /* 0x000fe80000000800 */
[----:B------:R-:W-:Y:S01]  /*0a00*/  LDS R32, [R22+0x240] ;  /* 0x0002400016207984 */ /* 0x000fe20000000800 */
[----:B0-----:R-:W-:-:S03]  /*0a10*/  FFMA R9, R12, R9, R11 ;  /* 0x000000090c097223 */ /* 0x001fc6000000000b */
[----:B------:R-:W0:Y:S01]  /*0a20*/  LDS R12, [R22+0x1c0] ;  /* 0x0001c000160c7984 */ /* 0x000e220000000800 */
[----:B------:R-:W-:-:S03]  /*0a30*/  FFMA R34, R8, R13, R9 ;  /* 0x0000000d08227223 */ /* 0x000fc60000000009 */
[----:B------:R-:W2:Y:S04]  /*0a40*/  LDS.128 R8, [R7+0x20] ;  /* 0x0000200007087984 */ /* 0x000ea80000000c00 */
[----:B------:R-:W3:Y:S01]  /*0a50*/  LDS R13, [R22+0x280] ;  /* 0x00028000160d7984 */ /* 0x000ee20000000800 */
[----:B-1----:R-:W-:-:S03]  /*0a60*/  FFMA R31, R31, R14, R34 ;  /* 0x0000000e1f1f7223 */ /* 0x002fc60000000022 */
[----:B------:R-:W-:Y:S01]  /*0a70*/  LDS R34, [R22+0x340] ;  /* 0x0003400016227984 */ /* 0x000fe20000000800 */
[----:B0-----:R-:W-:-:S04]  /*0a80*/  FFMA R15, R12, R15, R31 ;  /* 0x0000000f0c0f7223 */ /* 0x001fc8000000001f */
[----:B--2---:R-:W-:Y:S01]  /*0a90*/  FFMA R33, R8, R33, R15 ;  /* 0x0000002108217223 */ /* 0x004fe2000000000f */
[----:B------:R-:W-:-:S03]  /*0aa0*/  IADD3 R15, PT, PT, R25, 0x10, RZ ;  /* 0x00000010190f7810 */ /* 0x000fc60007ffe0ff */
[----:B------:R-:W-:Y:S02]  /*0ab0*/  FFMA R32, R32, R9, R33 ;  /* 0x0000000920207223 */ /* 0x000fe40000000021 */
[----:B------:R-:W-:Y:S01]  /*0ac0*/  IMAD.WIDE.U32 R18, R15, 0x4, R18 ;  /* 0x000000040f127825 */ /* 0x000fe200078e0012 */
[----:B------:R-:W0:Y:S03]  /*0ad0*/  LDS R9, [R22+0x2c0] ;  /* 0x0002c00016097984 */ /* 0x000e260000000800 */
[----:B---3--:R-:W-:Y:S01]  /*0ae0*/  FFMA R10, R13, R10, R32 ;  /* 0x0000000a0d0a7223 */ /* 0x008fe20000000020 */
[----:B------:R-:W-:Y:S04]  /*0af0*/  LDS R33, [R22+0x380] ;  /* 0x0003800016217984 */ /* 0x000fe80000000800 */
[----:B------:R-:W-:Y:S04]  /*0b00*/  LDS R32, [R22+0x3c0] ;  /* 0x0003c00016207984 */ /* 0x000fe80000000800 */
[----:B------:R-:W1:Y:S01]  /*0b10*/  LDS.128 R12, [R7+0x30] ;  /* 0x00003000070c7984 */ /* 0x000e620000000c00 */
[----:B------:R-:W-:Y:S06]  /*0b20*/  BAR.SYNC.DEFER_BLOCKING 0x0 ;  /* 0x0000000000007b1d */ /* 0x000fec0000010000 */
[----:B------:R-:W2:Y:S04]  /*0b30*/  LDG.E R18, desc[UR8][R18.64] ;  /* 0x0000000812127981 */ /* 0x000ea8000c1e1900 */
[----:B------:R0:W3:Y:S02]  /*0b40*/  LDG.E R16, desc[UR8][R16.64] ;  /* 0x0000000810107981 */ /* 0x0000e4000c1e1900 */
[----:B0-----:R-:W-:-:S04]  /*0b50*/  FFMA R17, R9, R11, R10 ;  /* 0x0000000b09117223 */ /* 0x001fc8000000000a */
[----:B-1----:R-:W-:-:S04]  /*0b60*/  FFMA R35, R12, R35, R17 ;  /* 0x000000230c237223 */ /* 0x002fc80000000011 */
[----:B------:R-:W-:-:S04]  /*0b70*/  FFMA R34, R34, R13, R35 ;  /* 0x0000000d22227223 */ /* 0x000fc80000000023 */
[----:B------:R-:W-:-:S04]  /*0b80*/  FFMA R33, R33, R14, R34 ;  /* 0x0000000e21217223 */ /* 0x000fc80000000022 */
[----:B------:R-:W-:Y:S01]  /*0b90*/  FFMA R17, R32, R15, R33 ;  /* 0x0000000f20117223 */ /* 0x000fe20000000021 */
[----:B------:R-:W-:-:S04]  /*0ba0*/  IADD3 R27, PT, PT, R27, 0x4, RZ ;  /* 0x000000041b1b7810 */ /* 0x000fc80007ffe0ff */
[----:B------:R-:W-:Y:S02]  /*0bb0*/  ISETP.NE.AND P0, PT, R27, RZ, PT ;  /* 0x000000ff1b00720c */ /* 0x000fe40003f05270 */
[----:B------:R-:W-:Y:S02]  /*0bc0*/  IADD3 R25, PT, PT, R25, 0x40, RZ ;  /* 0x0000004019197810 */ /* 0x000fe40007ffe0ff */
[C---:B------:R-:W-:Y:S02]  /*0bd0*/  LEA R30, R5.reuse, R30, 0x6 ;  /* 0x0000001e051e7211 */ /* 0x040fe400078e30ff */
[C---:B------:R-:W-:Y:S02]  /*0be0*/  LEA R28, R5.reuse, R28, 0x6 ;  /* 0x0000001c051c7211 */ /* 0x040fe400078e30ff */
[C---:B------:R-:W-:Y:S02]  /*0bf0*/  LEA R26, R5.reuse, R26, 0x6 ;  /* 0x0000001a051a7211 */ /* 0x040fe400078e30ff */
[----:B------:R-:W-:Y:S01]  /*0c00*/  LEA R24, R5, R24, 0x6 ;  /* 0x0000001805187211 */ /* 0x000fe200078e30ff */
        /* <DEDUP_REMOVED lines=8> */
[----:B------:R-:W-:Y:S04]  /*0c90*/  LDS R33, [R22+0x100] ;  /* 0x0001000016217984 */ /* 0x000fe80000000800 */
[----:B------:R-:W4:Y:S04]  /*0ca0*/  LDS.128 R12, [R7+0x10] ;  /* 0x00001000070c7984 */ /* 0x000f280000000c00 */
[----:B------:R-:W5:Y:S04]  /*0cb0*/  LDS R32, [R22+0x140] ;  /* 0x0001400016207984 */ /* 0x000f680000000800 */
[----:B------:R-:W5:Y:S01]  /*0cc0*/  LDS R35, [R22+0x180] ;  /* 0x0001800016237984 */ /* 0x000f620000000800 */
[----:B0-----:R-:W-:-:S03]  /*0cd0*/  FFMA R17, R8, R31, R17 ;  /* 0x0000001f08117223 */ /* 0x001fc60000000011 */
[----:B------:R-:W0:Y:S01]  /*0ce0*/  LDS R8, [R22+0x1c0] ;  /* 0x0001c00016087984 */ /* 0x000e220000000800 */
[----:B-1----:R-:W-:-:S03]  /*0cf0*/  FFMA R36, R36, R9, R17 ;  /* 0x0000000924247223 */ /* 0x002fc60000000011 */
[----:B------:R-:W-:Y:S04]  /*0d00*/  LDS R31, [R22+0x200] ;  /* 0x00020000161f7984 */ /* 0x000fe80000000800 */
[----:B------:R-:W1:Y:S01]  /*0d10*/  LDS.128 R16, [R7+0x20] ;  /* 0x0000200007107984 */ /* 0x000e620000000c00 */
[----:B--2---:R-:W-:-:S04]  /*0d20*/  FFMA R37, R37, R10, R36 ;  /* 0x0000000a25257223 */ /* 0x004fc80000000024 */
[----:B---3--:R-:W-:-:S04]  /*0d30*/  FFMA R11, R34, R11, R37 ;  /* 0x0000000b220b7223 */ /* 0x008fc80000000025 */
[----:B----4-:R-:W-:Y:S02]  /*0d40*/  FFMA R11, R12, R33, R11 ;  /* 0x000000210c0b7223 */ /* 0x010fe4000000000b */
[----:B------:R-:W2:Y:S02]  /*0d50*/  LDS R12, [R22+0x240] ;  /* 0x00024000160c7984 */ /* 0x000ea40000000800 */
[----:B-----5:R-:W-:Y:S02]  /*0d60*/  FFMA R32, R32, R13, R11 ;  /* 0x0000000d20207223 */ /* 0x020fe4000000000b */
[----:B------:R-:W3:Y:S02]  /*0d70*/  LDS R13, [R22+0x280] ;  /* 0x00028000160d7984 */ /* 0x000ee40000000800 */
[----:B------:R-:W-:Y:S02]  /*0d80*/  FFMA R35, R35, R14, R32 ;  /* 0x0000000e23237223 */ /* 0x000fe40000000020 */
[----:B------:R-:W4:Y:S04]  /*0d90*/  LDS R14, [R22+0x2c0] ;  /* 0x0002c000160e7984 */ /* 0x000f280000000800 */
[----:B------:R-:W-:Y:S01]  /*0da0*/  LDS R32, [R22+0x340] ;  /* 0x0003400016207984 */ /* 0x000fe20000000800 */
[----:B0-----:R-:W-:-:S03]  /*0db0*/  FFMA R35, R8, R15, R35 ;  /* 0x0000000f08237223 */ /* 0x001fc60000000023 */
[----:B------:R-:W-:Y:S04]  /*0dc0*/  LDS R15, [R22+0x300] ;  /* 0x00030000160f7984 */ /* 0x000fe80000000800 */
[----:B------:R-:W0:Y:S01]  /*0dd0*/  LDS.128 R8, [R7+0x30] ;  /* 0x0000300007087984 */ /* 0x000e220000000c00 */
[----:B-1----:R-:W-:-:S03]  /*0de0*/  FFMA R35, R16, R31, R35 ;  /* 0x0000001f10237223 */ /* 0x002fc60000000023 */
[----:B------:R-:W1:Y:S04]  /*0df0*/  LDS R31, [R22+0x380] ;  /* 0x00038000161f7984 */ /* 0x000e680000000800 */
[----:B------:R-:W5:Y:S01]  /*0e00*/  LDS R16, [R22+0x3c0] ;  /* 0x0003c00016107984 */ /* 0x000f620000000800 */
[----:B--2---:R-:W-:-:S04]  /*0e10*/  FFMA R12, R12, R17, R35 ;  /* 0x000000110c0c7223 */ /* 0x004fc80000000023 */
[----:B---3--:R-:W-:-:S04]  /*0e20*/  FFMA R13, R13, R18, R12 ;  /* 0x000000120d0d7223 */ /* 0x008fc8000000000c */
[----:B----4-:R-:W-:-:S04]  /*0e30*/  FFMA R13, R14, R19, R13 ;  /* 0x000000130e0d7223 */ /* 0x010fc8000000000d */
[----:B0-----:R-:W-:-:S04]  /*0e40*/  FFMA R13, R8, R15, R13 ;  /* 0x0000000f080d7223 */ /* 0x001fc8000000000d */
[----:B------:R-:W-:-:S04]  /*0e50*/  FFMA R32, R32, R9, R13 ;  /* 0x0000000920207223 */ /* 0x000fc8000000000d */
[----:B-1----:R-:W-:-:S04]  /*0e60*/  FFMA R31, R31, R10, R32 ;  /* 0x0000000a1f1f7223 */ /* 0x002fc80000000020 */
[----:B-----5:R-:W-:Y:S01]  /*0e70*/  FFMA R31, R16, R11, R31 ;  /* 0x0000000b101f7223 */ /* 0x020fe2000000001f */
[----:B------:R-:W-:Y:S06]  /*0e80*/  BAR.SYNC.DEFER_BLOCKING 0x0 ;  /* 0x0000000000007b1d */ /* 0x000fec0000010000 */
[----:B------:R-:W-:Y:S05]  /*0e90*/  @P0 BRA `(.L_x_5) ;  /* 0xfffffff4000c0947 */ /* 0x000fea000383ffff */
.L_x_4:
[----:B------:R-:W-:-:S13]  /*0ea0*/  LOP3.LUT P0, R8, R29, 0x3, RZ, 0xc0, !PT ;  /* 0x000000031d087812 */ /* 0x000fda000780c0ff */
[----:B------:R-:W-:Y:S05]  /*0eb0*/  @!P0 BRA `(.L_x_3) ;  /* 0x0000000800848947 */ /* 0x000fea0003800000 */
[----:B------:R-:W-:Y:S02]  /*0ec0*/  ISETP.NE.AND P0, PT, R8, 0x1, PT ;  /* 0x000000010800780c */ /* 0x000fe40003f05270 */
[----:B------:R-:W-:-:S04]  /*0ed0*/  LOP3.LUT R29, R29, 0x1, RZ, 0xc0, !PT ;  /* 0x000000011d1d7812 */ /* 0x000fc800078ec0ff */
[----:B------:R-:W-:-:S07]  /*0ee0*/  ISETP.NE.U32.AND P1, PT, R29, 0x1, PT ;  /* 0x000000011d00780c */ /* 0x000fce0003f25070 */
[----:B------:R-:W-:Y:S06]  /*0ef0*/  @!P0 BRA `(.L_x_6) ;  /* 0x0000000400988947 */ /* 0x000fec0003800000 */
[----:B------:R-:W0:Y:S01]  /*0f00*/  LDC.64 R16, c[0x0][0x380] ;  /* 0x0000e000ff107b82 */ /* 0x000e220000000a00 */
[C---:B------:R-:W-:Y:S02]  /*0f10*/  LEA R18, R0.reuse, R3, 0x4 ;  /* 0x0000000300127211 */ /* 0x040fe400078e20ff */
[----:B------:R-:W-:-:S03]  /*0f20*/  LEA R19, R0, R21, 0x4 ;  /* 0x0000001500137211 */ /* 0x000fc600078e20ff */
[----:B------:R-:W-:Y:S02]  /*0f30*/  IMAD R13, R18, R5, R4 ;  /* 0x00000005120d7224 */ /* 0x000fe400078e0204 */
[----:B------:R-:W1:Y:S01]  /*0f40*/  LDC.64 R32, c[0x0][0x388] ;  /* 0x0000e200ff207b82 */ /* 0x000e620000000a00 */
[----:B0-----:R-:W-:-:S05]  /*0f50*/  IMAD.WIDE.U32 R8, R19, 0x4, R16 ;  /* 0x0000000413087825 */ /* 0x001fca00078e0010 */
[----:B------:R-:W2:Y:S01]  /*0f60*/  LDG.E R23, desc[UR8][R8.64] ;  /* 0x0000000808177981 */ /* 0x000ea2000c1e1900 */
[----:B-1----:R-:W-:-:S05]  /*0f70*/  IMAD.WIDE.U32 R12, R13, 0x4, R32 ;  /* 0x000000040d0c7825 */ /* 0x002fca00078e0020 */
[----:B------:R-:W3:Y:S01]  /*0f80*/  LDG.E R22, desc[UR8][R12.64] ;  /* 0x000000080c167981 */ /* 0x000ee2000c1e1900 */
[----:B------:R-:W-:-:S04]  /*0f90*/  UIADD3 UR5, UPT, UPT, UR4, 0x400, URZ ;  /* 0x0000040004057890 */ /* 0x000fc8000fffe0ff */
[----:B------:R-:W-:Y:S01]  /*0fa0*/  ULEA UR5, UR6, UR5, 0x18 ;  /* 0x0000000506057291 */ /* 0x000fe2000f8ec0ff */
[----:B------:R-:W-:-:S05]  /*0fb0*/  LEA R30, R2, R7, 0x2 ;  /* 0x00000007021e7211 */ /* 0x000fca00078e10ff */
[----:B------:R-:W-:-:S04]  /*0fc0*/  LEA R20, R2, UR5, 0x2 ;  /* 0x0000000502147c11 */ /* 0x000fc8000f8e10ff */
[----:B------:R-:W-:Y:S02]  /*0fd0*/  LEA R25, R3, R20, 0x6 ;  /* 0x0000001403197211 */ /* 0x000fe400078e30ff */
[----:B------:R-:W-:Y:S01]  /*0fe0*/  IADD3 R18, PT, PT, R18, 0x10, RZ ;  /* 0x0000001012127810 */ /* 0x000fe20007ffe0ff */
        /* <DEDUP_REMOVED lines=11> */
[----:B------:R-:W5:Y:S04]  /*10a0*/  LDS R23, [R20+0x180] ;  /* 0x0001800014177984 */ /* 0x000f680000000800 */
[----:B------:R-:W5:Y:S04]  /*10b0*/  LDS R22, [R20+0x1c0] ;  /* 0x0001c00014167984 */ /* 0x000f680000000800 */
[----:B------:R-:W-:Y:S01]  /*10c0*/  LDS R36, [R20+0x200] ;  /* 0x0002000014247984 */ /* 0x000fe20000000800 */
[----:B0-----:R-:W-:-:S03]  /*10d0*/  FFMA R8, R8, R26, R31 ;  /* 0x0000001a08087223 */ /* 0x001fc6000000001f */
[----:B------:R-:W-:Y:S01]  /*10e0*/  LDS R34, [R20+0x2c0] ;  /* 0x0002c00014227984 */ /* 0x000fe20000000800 */
[----:B-1----:R-:W-:-:S03]  /*10f0*/  FFMA R9, R29, R9, R8 ;  /* 0x000000091d097223 */ /* 0x002fc60000000008 */
[----:B------:R-:W-:Y:S01]  /*1100*/  LDS R31, [R20+0x380] ;  /* 0x00038000141f7984 */ /* 0x000fe20000000800 */
[----:B--2---:R-:W-:-:S03]  /*1110*/  FFMA R10, R28, R10, R9 ;  /* 0x0000000a1c0a7223 */ /* 0x004fc60000000009 */
[----:B------:R-:W-:Y:S01]  /*1120*/  LDS R29, [R20+0x300] ;  /* 0x00030000141d7984 */ /* 0x000fe20000000800 */
[----:B---3--:R-:W-:Y:S01]  /*1130*/  FFMA R11, R35, R11, R10 ;  /* 0x0000000b230b7223 */ /* 0x008fe2000000000a */
[----:B------:R-:W-:Y:S02]  /*1140*/  IMAD R9, R18, R5, R4 ;  /* 0x0000000512097224 */ /* 0x000fe400078e0204 */
[----:B------:R-:W-:Y:S04]  /*1150*/  LDS R28, [R20+0x240] ;  /* 0x00024000141c7984 */ /* 0x000fe80000000800 */
[----:B------:R-:W-:Y:S01]  /*1160*/  LDS R35, [R20+0x280] ;  /* 0x0002800014237984 */ /* 0x000fe20000000800 */
[----:B----4-:R-:W-:-:S03]  /*1170*/  FFMA R11, R12, R27, R11 ;  /* 0x0000001b0c0b7223 */ /* 0x010fc6000000000b */
[----:B------:R-:W-:Y:S01]  /*1180*/  LDS R26, [R20+0x3c0] ;  /* 0x0003c000141a7984 */ /* 0x000fe20000000800 */
[----:B-----5:R-:W-:Y:S01]  /*1190*/  FFMA R24, R24, R13, R11 ;  /* 0x0000000d18187223 */ /* 0x020fe2000000000b */
[----:B------:R-:W-:Y:S01]  /*11a0*/  IADD3 R13, PT, PT, R19, 0x10, RZ ;  /* 0x00000010130d7810 */ /* 0x000fe20007ffe0ff */
[----:B------:R-:W-:-:S04]  /*11b0*/  IMAD.WIDE.U32 R32, R9, 0x4, R32 ;  /* 0x0000000409207825 */ /* 0x000fc800078e0020 */
[----:B------:R-:W-:Y:S01]  /*11c0*/  FFMA R23, R23, R14, R24 ;  /* 0x0000000e17177223 */ /* 0x000fe20000000018 */
[----:B------:R-:W0:Y:S01]  /*11d0*/  LDS.128 R8, [R7+0x20] ;  /* 0x0000200007087984 */ /* 0x000e220000000c00 */
[----:B------:R-:W-:-:S03]  /*11e0*/  IMAD.WIDE.U32 R12, R13, 0x4, R16 ;  /* 0x000000040d0c7825 */ /* 0x000fc600078e0010 */
[----:B------:R-:W-:Y:S04]  /*11f0*/  LDS R24, [R20+0x340] ;  /* 0x0003400014187984 */ /* 0x000fe80000000800 */
[----:B------:R-:W1:Y:S01]  /*1200*/  LDS.128 R16, [R7+0x30] ;  /* 0x0000300007107984 */ /* 0x000e620000000c00 */
[----:B------:R-:W-:Y:S06]  /*1210*/  BAR.SYNC.DEFER_BLOCKING 0x0 ;  /* 0x0000000000007b1d */ /* 0x000fec0000010000 */
[----:B------:R-:W2:Y:S04]  /*1220*/  LDG.E R13, desc[UR8][R12.64] ;  /* 0x000000080c0d7981 */ /* 0x000ea8000c1e1900 */
[----:B------:R3:W4:Y:S01]  /*1230*/  LDG.E R32, desc[UR8][R32.64] ;  /* 0x0000000820207981 */ /* 0x000722000c1e1900 */
[----:B------:R-:W-:-:S04]  /*1240*/  FFMA R27, R22, R15, R23 ;  /* 0x0000000f161b7223 */ /* 0x000fc80000000017 */
[----:B0-----:R-:W-:-:S04]  /*1250*/  FFMA R37, R8, R36, R27 ;  /* 0x0000002408257223 */ /* 0x001fc8000000001b */
[----:B------:R-:W-:-:S04]  /*1260*/  FFMA R8, R28, R9, R37 ;  /* 0x000000091c087223 */ /* 0x000fc80000000025 */
[----:B------:R-:W-:-:S04]  /*1270*/  FFMA R35, R35, R10, R8 ;  /* 0x0000000a23237223 */ /* 0x000fc80000000008 */
[----:B------:R-:W-:-:S04]  /*1280*/  FFMA R35, R34, R11, R35 ;  /* 0x0000000b22237223 */ /* 0x000fc80000000023 */
[----:B-1----:R-:W-:-:S04]  /*1290*/  FFMA R29, R16, R29, R35 ;  /* 0x0000001d101d7223 */ /* 0x002fc80000000023 */
[----:B------:R-:W-:-:S04]  /*12a0*/  FFMA R24, R24, R17, R29 ;  /* 0x0000001118187223 */ /* 0x000fc8000000001d */
[----:B------:R-:W-:-:S04]  /*12b0*/  FFMA R31, R31, R18, R24 ;  /* 0x000000121f1f7223 */ /* 0x000fc80000000018 */
[----:B---3--:R-:W-:Y:S01]  /*12c0*/  FFMA R33, R26, R19, R31 ;  /* 0x000000131a217223 */ /* 0x008fe2000000001f */
[----:B------:R-:W-:Y:S01]  /*12d0*/  IADD3 R0, PT, PT, R0, 0x2, RZ ;  /* 0x0000000200007810 */ /* 0x000fe20007ffe0ff */
[----:B--2---:R-:W-:Y:S04]  /*12e0*/  STS [R30], R13 ;  /* 0x0000000d1e007388 */ /* 0x004fe80000000800 */
[----:B----4-:R-:W-:Y:S01]  /*12f0*/  STS [R25], R32 ;  /* 0x0000002019007388 */ /* 0x010fe20000000800 */
        /* <DEDUP_REMOVED lines=11> */
[----:B------:R-:W-:Y:S04]  /*13b0*/  LDS R31, [R20+0x200] ;  /* 0x00020000141f7984 */ /* 0x000fe80000000800 */
[----:B------:R-:W5:Y:S01]  /*13c0*/  LDS.128 R16, [R7+0x20] ;  /* 0x0000200007107984 */ /* 0x000f620000000c00 */
[----:B0-----:R-:W-:-:S03]  /*13d0*/  FFMA R23, R12, R23, R33 ;  /* 0x000000170c177223 */ /* 0x001fc60000000021 */
[----:B------:R-:W0:Y:S01]  /*13e0*/  LDS R26, [R20+0x240] ;  /* 0x00024000141a7984 */ /* 0x000e220000000800 */
[----:B-1----:R-:W-:-:S03]  /*13f0*/  FFMA R22, R22, R13, R23 ;  /* 0x0000000d16167223 */ /* 0x002fc60000000017 */
[----:B------:R-:W1:Y:S01]  /*1400*/  LDS R23, [R20+0x280] ;  /* 0x0002800014177984 */ /* 0x000e620000000800 */
[----:B--2---:R-:W-:-:S03]  /*1410*/  FFMA R27, R27, R14, R22 ;  /* 0x0000000e1b1b7223 */ /* 0x004fc60000000016 */
[----:B------:R-:W2:Y:S01]  /*1420*/  LDS R22, [R20+0x2c0] ;  /* 0x0002c00014167984 */ /* 0x000ea20000000800 */
[----:B---3--:R-:W-:-:S03]  /*1430*/  FFMA R33, R28, R15, R27 ;  /* 0x0000000f1c217223 */ /* 0x008fc6000000001b */
[----:B------:R-:W-:Y:S04]  /*1440*/  LDS R27, [R20+0x300] ;  /* 0x00030000141b7984 */ /* 0x000fe80000000800 */
[----:B------:R-:W3:Y:S01]  /*1450*/  LDS.128 R12, [R7+0x30] ;  /* 0x00003000070c7984 */ /* 0x000ee20000000c00 */
[----:B----4-:R-:W-:-:S03]  /*1460*/  FFMA R33, R8, R25, R33 ;  /* 0x0000001908217223 */ /* 0x010fc60000000021 */
[----:B------:R-:W4:Y:S04]  /*1470*/  LDS R28, [R20+0x340] ;  /* 0x00034000141c7984 */ /* 0x000f280000000800 */
[----:B------:R-:W4:Y:S01]  /*1480*/  LDS R25, [R20+0x380] ;  /* 0x0003800014197984 */ /* 0x000f220000000800 */
[----:B-----5:R-:W-:-:S03]  /*1490*/  FFMA R30, R30, R9, R33 ;  /* 0x000000091e1e7223 */ /* 0x020fc60000000021 */
[----:B------:R-:W5:Y:S01]  /*14a0*/  LDS R8, [R20+0x3c0] ;  /* 0x0003c00014087984 */ /* 0x000f620000000800 */
[----:B------:R-:W-:-:S04]  /*14b0*/  FFMA R29, R29, R10, R30 ;  /* 0x0000000a1d1d7223 */ /* 0x000fc8000000001e */
[----:B------:R-:W-:-:S04]  /*14c0*/  FFMA R11, R24, R11, R29 ;  /* 0x0000000b180b7223 */ /* 0x000fc8000000001d */
[----:B------:R-:W-:-:S04]  /*14d0*/  FFMA R11, R16, R31, R11 ;  /* 0x0000001f100b7223 */ /* 0x000fc8000000000b */
[----:B0-----:R-:W-:-:S04]  /*14e0*/  FFMA R26, R26, R17, R11 ;  /* 0x000000111a1a7223 */ /* 0x001fc8000000000b */
[----:B-1----:R-:W-:-:S04]  /*14f0*/  FFMA R23, R23, R18, R26 ;  /* 0x0000001217177223 */ /* 0x002fc8000000001a */
[----:B--2---:R-:W-:-:S04]  /*1500*/  FFMA R19, R22, R19, R23 ;  /* 0x0000001316137223 */ /* 0x004fc80000000017 */
[----:B---3--:R-:W-:-:S04]  /*1510*/  FFMA R19, R12, R27, R19 ;  /* 0x0000001b0c137223 */ /* 0x008fc80000000013 */
[----:B----4-:R-:W-:-:S04]  /*1520*/  FFMA R28, R28, R13, R19 ;  /* 0x0000000d1c1c7223 */ /* 0x010fc80000000013 */
[----:B------:R-:W-:-:S04]  /*1530*/  FFMA R25, R25, R14, R28 ;  /* 0x0000000e19197223 */ /* 0x000fc8000000001c */
[----:B-----5:R-:W-:Y:S01]  /*1540*/  FFMA R31, R8, R15, R25 ;  /* 0x0000000f081f7223 */ /* 0x020fe20000000019 */
[----:B------:R-:W-:Y:S06]  /*1550*/  BAR.SYNC.DEFER_BLOCKING 0x0 ;  /* 0x0000000000007b1d */ /* 0x000fec0000010000 */
.L_x_6:
[----:B------:R-:W-:Y:S05]  /*1560*/  @P1 BRA `(.L_x_3) ;  /* 0x0000000000d81947 */ /* 0x000fea0003800000 */
[----:B------:R-:W0:Y:S01]  /*1570*/  LDC.64 R8, c[0x0][0x380] ;  /* 0x0000e000ff087b82 */ /* 0x000e220000000a00 */
[C---:B------:R-:W-:Y:S02]  /*1580*/  LEA R10, R0.reuse, R3, 0x4 ;  /* 0x00000003000a7211 */ /* 0x040fe400078e20ff */
[----:B------:R-:W-:-:S03]  /*1590*/  LEA R21, R0, R21, 0x4 ;  /* 0x0000001500157211 */ /* 0x000fc600078e20ff */
[----:B------:R-:W-:Y:S02]  /*15a0*/  IMAD R11, R10, R5, R4 ;  /* 0x000000050a0b7224 */ /* 0x000fe400078e0204 */
[----:B------:R-:W1:Y:S01]  /*15b0*/  LDC.64 R12, c[0x0][0x388] ;  /* 0x0000e200ff0c7b82 */ /* 0x000e620000000a00 */
[----:B0-----:R-:W-:-:S05]  /*15c0*/  IMAD.WIDE.U32 R8, R21, 0x4, R8 ;  /* 0x0000000415087825 */ /* 0x001fca00078e0008 */
[----:B------:R-:W2:Y:S01]  /*15d0*/  LDG.E R14, desc[UR8][R8.64] ;  /* 0x00000008080e7981 */ /* 0x000ea2000c1e1900 */
[----:B-1----:R-:W-:-:S06]  /*15e0*/  IMAD.WIDE.U32 R12, R11, 0x4, R12 ;  /* 0x000000040b0c7825 */ /* 0x002fcc00078e000c */
[----:B------:R-:W3:Y:S01]  /*15f0*/  LDG.E R12, desc[UR8][R12.64] ;  /* 0x000000080c0c7981 */ /* 0x000ee2000c1e1900 */
[----:B------:R-:W-:-:S04]  /*1600*/  UIADD3 UR4, UPT, UPT, UR4, 0x400, URZ ;  /* 0x0000040004047890 */ /* 0x000fc8000fffe0ff */
[----:B------:R-:W-:Y:S01]  /*1610*/  ULEA UR4, UR6, UR4, 0x18 ;  /* 0x0000000406047291 */ /* 0x000fe2000f8ec0ff */
[----:B------:R-:W-:-:S05]  /*1620*/  LEA R15, R2, R7, 0x2 ;  /* 0x00000007020f7211 */ /* 0x000fca00078e10ff */
[----:B------:R-:W-:-:S04]  /*1630*/  LEA R0, R2, UR4, 0x2 ;  /* 0x0000000402007c11 */ /* 0x000fc8000f8e10ff */
        /* <DEDUP_REMOVED lines=26> */
[----:B------:R-:W4:Y:S01]  /*17e0*/  LDS R10, [R0+0x340] ;  /* 0x00034000000a7984 */ /* 0x000f220000000800 */
[----:B-----5:R-:W-:-:S03]  /*17f0*/  FFMA R2, R2, R17, R3 ;  /* 0x0000001102027223 */ /* 0x020fc60000000003 */
[----:B------:R-:W5:Y:S04]  /*1800*/  LDS R16, [R0+0x380] ;  /* 0x0003800000107984 */ /* 0x000f680000000800 */
        /* <DEDUP_REMOVED lines=9> */
[----:B-----5:R-:W-:-:S04]  /*18a0*/  FFMA R16, R16, R30, R9 ;  /* 0x0000001e10107223 */ /* 0x020fc80000000009 */
[----:B------:R-:W-:Y:S01]  /*18b0*/  FFMA R31, R3, R31, R16 ;  /* 0x0000001f031f7223 */ /* 0x000fe20000000010 */
[----:B------:R-:W-:Y:S06]  /*18c0*/  BAR.SYNC.DEFER_BLOCKING 0x0 ;  /* 0x0000000000007b1d */ /* 0x000fec0000010000 */
.L_x_3:
[----:B------:R-:W0:Y:S01]  /*18d0*/  LDC.64 R2, c[0x0][0x390] ;  /* 0x0000e400ff027b82 */ /* 0x000e220000000a00 */
[----:B------:R-:W-:-:S04]  /*18e0*/  IMAD R5, R6, R5, R4 ;  /* 0x0000000506057224 */ /* 0x000fc800078e0204 */
[----:B0-----:R-:W-:-:S05]  /*18f0*/  IMAD.WIDE R2, R5, 0x4, R2 ;  /* 0x0000000405027825 */ /* 0x001fca00078e0202 */
[----:B------:R-:W-:Y:S01]  /*1900*/  STG.E desc[UR8][R2.64], R31 ;  /* 0x0000001f02007986 */ /* 0x000fe2000c101908 */
[----:B------:R-:W-:Y:S05]  /*1910*/  EXIT ;  /* 0x000000000000794d */ /* 0x000fea0003800000 */
.L_x_7:
        /* <DEDUP_REMOVED lines=14> */
.L_x_15:


//--------------------- .text._Z14reduction_stepPKfPfi --------------------------
	.section	.text._Z14reduction_stepPKfPfi,"ax",@progbits
	.align	128
        .global         _Z14reduction_stepPKfPfi
        .type           _Z14reduction_stepPKfPfi,@function
        .size           _Z14reduction_stepPKfPfi,(.L_x_16 - _Z14reduction_stepPKfPfi)
        .other          _Z14reduction_stepPKfPfi,@"STO_CUDA_ENTRY STV_DEFAULT"
_Z14reduction_stepPKfPfi:
.text._Z14reduction_stepPKfPfi:
[----:B------:R-:W-:Y:S01]  /*0000*/  LDC R1, c[0x0][0x37c] ;  /* 0x0000df00ff017b82 */ /* 0x000fe20000000800 */
[----:B------:R-:W0:Y:S01]  /*0010*/  S2R R6, SR_TID.X ;  /* 0x0000000000067919 */ /* 0x000e220000002100 */
[----:B------:R-:W0:Y:S01]  /*0020*/  LDCU UR8, c[0x0][0x360] ;  /* 0x00006c00ff0877ac */ /* 0x000e220008000800 */
[----:B------:R-:W-:Y:S01]  /*0030*/  IMAD.MOV.U32 R4, RZ, RZ, RZ ;  /* 0x000000ffff047224 */ /* 0x000fe200078e00ff */
[----:B------:R-:W0:Y:S01]  /*0040*/  S2R R7, SR_CTAID.X ;  /* 0x0000000000077919 */ /* 0x000e220000002500 */
[----:B------:R-:W1:Y:S01]  /*0050*/  LDCU UR4, c[0x0][0x390] ;  /* 0x00007200ff0477ac */ /* 0x000e620008000800 */
[----:B------:R-:W2:Y:S01]  /*0060*/  LDCU.64 UR6, c[0x0][0x358] ;  /* 0x00006b00ff0677ac */ /* 0x000ea20008000a00 */
[----:B0-----:R-:W-:-:S05]  /*0070*/  IMAD R5, R7, UR8, R6 ;  /* 0x0000000807057c24 */ /* 0x001fca000f8e0206 */
[----:B-1----:R-:W-:-:S13]  /*0080*/  ISETP.GE.AND P0, PT, R5, UR4, PT ;  /* 0x0000000405007c0c */ /* 0x002fda000bf06270 */
[----:B------:R-:W0:Y:S02]  /*0090*/  @!P0 LDC.64 R2, c[0x0][0x380] ;  /* 0x0000e000ff028b82 */ /* 0x000e240000000a00 */
[----:B0-----:R-:W-:-:S05]  /*00a0*/  @!P0 IMAD.WIDE R2, R5, 0x4, R2 ;  /* 0x0000000405028825 */ /* 0x001fca00078e0202 */
[----:B--2---:R-:W2:Y:S01]  /*00b0*/  @!P0 LDG.E R4, desc[UR6][R2.64] ;  /* 0x0000000602048981 */ /* 0x004ea2000c1e1900 */
[----:B------:R-:W0:Y:S01]  /*00c0*/  S2UR UR5, SR_CgaCtaId ;  /* 0x00000000000579c3 */ /* 0x000e220000008800 */
[----:B------:R-:W-:Y:S01]  /*00d0*/  IMAD.U32 R0, RZ, RZ, UR8 ;  /* 0x00000008ff007e24 */ /* 0x000fe2000f8e00ff */
[----:B------:R-:W-:Y:S01]  /*00e0*/  UMOV UR4, 0x400 ;  /* 0x0000040000047882 */ /* 0x000fe20000000000 */
[----:B------:R-:W-:-:S03]  /*00f0*/  ISETP.NE.AND P0, PT, R6, RZ, PT ;  /* 0x000000ff0600720c */ /* 0x000fc60003f05270 */
[----:B------:R-:W-:Y:S01]  /*0100*/  ISETP.GE.U32.AND P1, PT, R0, 0x2, PT ;  /* 0x000000020000780c */ /* 0x000fe20003f26070 */
[----:B0-----:R-:W-:-:S06]  /*0110*/  ULEA UR4, UR5, UR4, 0x18 ;  /* 0x0000000405047291 */ /* 0x001fcc000f8ec0ff */
[----:B------:R-:W-:-:S05]  /*0120*/  LEA R5, R6, UR4, 0x2 ;  /* 0x0000000406057c11 */ /* 0x000fca000f8e10ff */
[----:B--2---:R0:W-:Y:S01]  /*0130*/  STS [R5], R4 ;  /* 0x0000000405007388 */ /* 0x0041e20000000800 */
[----:B------:R-:W-:Y:S06]  /*0140*/  BAR.SYNC.DEFER_BLOCKING 0x0 ;  /* 0x0000000000007b1d */ /* 0x000fec0000010000 */
[----:B------:R-:W-:Y:S05]  /*0150*/  @!P1 BRA `(.L_x_8) ;  /* 0x00000000002c9947 */ /* 0x000fea0003800000 */
.L_x_9:
[----:B------:R-:W-:-:S04]  /*0160*/  SHF.R.U32.HI R8, RZ, 0x1, R0 ;  /* 0x00000001ff087819 */ /* 0x000fc80000011600 */
[----:B------:R-:W-:-:S13]  /*0170*/  ISETP.GE.U32.AND P1, PT, R6, R8, PT ;  /* 0x000000080600720c */ /* 0x000fda0003f26070 */
[----:B------:R-:W-:Y:S01]  /*0180*/  @!P1 LEA R2, R8, R5, 0x2 ;  /* 0x0000000508029211 */ /* 0x000fe200078e10ff */
[----:B------:R-:W-:Y:S05]  /*0190*/  @!P1 LDS R3, [R5] ;  /* 0x0000000005039984 */ /* 0x000fea0000000800 */
[----:B------:R-:W0:Y:S02]  /*01a0*/  @!P1 LDS R2, [R2] ;  /* 0x0000000002029984 */ /* 0x000e240000000800 */
[----:B0-----:R-:W-:-:S05]  /*01b0*/  @!P1 FADD R4, R2, R3 ;  /* 0x0000000302049221 */ /* 0x001fca0000000000 */
[----:B------:R1:W-:Y:S01]  /*01c0*/  @!P1 STS [R5], R4 ;  /* 0x0000000405009388 */ /* 0x0003e20000000800 */
[----:B------:R-:W-:Y:S01]  /*01d0*/  BAR.SYNC.DEFER_BLOCKING 0x0 ;  /* 0x0000000000007b1d */ /* 0x000fe20000010000 */
[----:B------:R-:W-:Y:S01]  /*01e0*/  ISETP.GT.U32.AND P1, PT, R0, 0x3, PT ;  /* 0x000000030000780c */ /* 0x000fe20003f24070 */
[----:B------:R-:W-:-:S12]  /*01f0*/  IMAD.MOV.U32 R0, RZ, RZ, R8 ;  /* 0x000000ffff007224 */ /* 0x000fd800078e0008 */
[----:B-1----:R-:W-:Y:S05]  /*0200*/  @P1 BRA `(.L_x_9) ;  /* 0xfffffffc00d41947 */ /* 0x002fea000383ffff */
.L_x_8:
[----:B------:R-:W-:Y:S05]  /*0210*/  @P0 EXIT ;  /* 0x000000000000094d */ /* 0x000fea0003800000 */
[----:B------:R-:W1:Y:S01]  /*0220*/  S2UR UR5, SR_CgaCtaId ;  /* 0x00000000000579c3 */ /* 0x000e620000008800 */
[----:B------:R-:W-:-:S07]  /*0230*/  UMOV UR4, 0x400 ;  /* 0x0000040000047882 */ /* 0x000fce0000000000 */
[----:B------:R-:W2:Y:S01]  /*0240*/  LDC.64 R2, c[0x0][0x388] ;  /* 0x0000e200ff027b82 */ /* 0x000ea20000000a00 */
[----:B-1----:R-:W-:Y:S01]  /*0250*/  ULEA UR4, UR5, UR4, 0x18 ;  /* 0x0000000405047291 */ /* 0x002fe2000f8ec0ff */
[----:B--2---:R-:W-:-:S08]  /*0260*/  IMAD.WIDE.U32 R2, R7, 0x4, R2 ;  /* 0x0000000407027825 */ /* 0x004fd000078e0002 */
[----:B0-----:R-:W0:Y:S04]  /*0270*/  LDS R5, [UR4] ;  /* 0x00000004ff057984 */ /* 0x001e280008000800 */
[----:B0-----:R-:W-:Y:S01]  /*0280*/  STG.E desc[UR6][R2.64], R5 ;  /* 0x0000000502007986 */ /* 0x001fe2000c101906 */
[----:B------:R-:W-:Y:S05]  /*0290*/  EXIT ;  /* 0x000000000000794d */ /* 0x000fea0003800000 */
.L_x_10:
        /* <DEDUP_REMOVED lines=14> */
.L_x_16:


//--------------------- .text._Z11stencil_3ptPKfPfi --------------------------
	.section	.text._Z11stencil_3ptPKfPfi,"ax",@progbits
	.align	128
        .global         _Z11stencil_3ptPKfPfi
        .type           _Z11stencil_3ptPKfPfi,@function
        .size           _Z11stencil_3ptPKfPfi,(.L_x_17 - _Z11stencil_3ptPKfPfi)
        .other          _Z11stencil_3ptPKfPfi,@"STO_CUDA_ENTRY STV_DEFAULT"
_Z11stencil_3ptPKfPfi:
.text._Z11stencil_3ptPKfPfi:
[----:B------:R-:W-:Y:S01]  /*0000*/  LDC R1, c[0x0][0x37c] ;  /* 0x0000df00ff017b82 */ /* 0x000fe20000000800 */
[----:B------:R-:W0:Y:S07]  /*0010*/  S2R R0, SR_TID.X ;  /* 0x0000000000007919 */ /* 0x000e2e0000002100 */
[----:B------:R-:W0:Y:S01]  /*0020*/  S2UR UR5, SR_CTAID.X ;  /* 0x00000000000579c3 */ /* 0x000e220000002500 */
[----:B------:R-:W1:Y:S07]  /*0030*/  LDCU UR4, c[0x0][0x390] ;  /* 0x00007200ff0477ac */ /* 0x000e6e0008000800 */
[----:B------:R-:W0:Y:S01]  /*0040*/  LDC R9, c[0x0][0x360] ;  /* 0x0000d800ff097b82 */ /* 0x000e220000000800 */
[----:B-1----:R-:W-:Y:S01]  /*0050*/  UIADD3 UR4, UPT, UPT, UR4, -0x1, URZ ;  /* 0xffffffff04047890 */ /* 0x002fe2000fffe0ff */
[----:B0-----:R-:W-:-:S05]  /*0060*/  IMAD R9, R9, UR5, R0 ;  /* 0x0000000509097c24 */ /* 0x001fca000f8e0200 */
[----:B------:R-:W-:-:S04]  /*0070*/  ISETP.GE.AND P0, PT, R9, UR4, PT ;  /* 0x0000000409007c0c */ /* 0x000fc8000bf06270 */
[----:B------:R-:W-:-:S13]  /*0080*/  ISETP.LT.OR P0, PT, R9, 0x1, P0 ;  /* 0x000000010900780c */ /* 0x000fda0000701670 */
[----:B------:R-:W-:Y:S05]  /*0090*/  @P0 EXIT ;  /* 0x000000000000094d */ /* 0x000fea0003800000 */
[----:B------:R-:W0:Y:S01]  /*00a0*/  LDC.64 R2, c[0x0][0x380] ;  /* 0x0000e000ff027b82 */ /* 0x000e220000000a00 */
[----:B------:R-:W1:Y:S01]  /*00b0*/  LDCU.64 UR4, c[0x0][0x358] ;  /* 0x00006b00ff0477ac */ /* 0x000e620008000a00 */
[C---:B------:R-:W-:Y:S01]  /*00c0*/  IADD3 R7, PT, PT, R9.reuse, -0x1, RZ ;  /* 0xffffffff09077810 */ /* 0x040fe20007ffe0ff */
[----:B0-----:R-:W-:-:S04]  /*00d0*/  IMAD.WIDE.U32 R4, R9, 0x4, R2 ;  /* 0x0000000409047825 */ /* 0x001fc800078e0002 */
[----:B------:R-:W-:Y:S01]  /*00e0*/  IMAD.WIDE.U32 R2, R7, 0x4, R2 ;  /* 0x0000000407027825 */ /* 0x000fe200078e0002 */
[----:B-1----:R-:W2:Y:S01]  /*00f0*/  LDG.E R0, desc[UR4][R4.64] ;  /* 0x0000000404007981 */ /* 0x002ea2000c1e1900 */
[----:B------:R-:W0:Y:S03]  /*0100*/  LDC.64 R6, c[0x0][0x388] ;  /* 0x0000e200ff067b82 */ /* 0x000e260000000a00 */
[----:B------:R-:W3:Y:S04]  /*0110*/  LDG.E R8, desc[UR4][R4.64+0x4] ;  /* 0x0000040404087981 */ /* 0x000ee8000c1e1900 */
[----:B------:R-:W4:Y:S01]  /*0120*/  LDG.E R2, desc[UR4][R2.64] ;  /* 0x0000000402027981 */ /* 0x000f22000c1e1900 */
[----:B0-----:R-:W-:-:S04]  /*0130*/  IMAD.WIDE.U32 R6, R9, 0x4, R6 ;  /* 0x0000000409067825 */ /* 0x001fc800078e0006 */
[----:B--2---:R-:W-:-:S04]  /*0140*/  FMUL R11, R0, 0.5 ;  /* 0x3f000000000b7820 */ /* 0x004fc80000400000 */
[----:B----4-:R-:W-:-:S04]  /*0150*/  FFMA R11, R2, 0.25, R11 ;  /* 0x3e800000020b7823 */ /* 0x010fc8000000000b */
[----:B---3--:R-:W-:-:S05]  /*0160*/  FFMA R11, R8, 0.25, R11 ;  /* 0x3e800000080b7823 */ /* 0x008fca000000000b */
[----:B------:R-:W-:Y:S01]  /*0170*/  STG.E desc[UR4][R6.64], R11 ;  /* 0x0000000b06007986 */ /* 0x000fe2000c101904 */
[----:B------:R-:W-:Y:S05]  /*0180*/  EXIT ;  /* 0x000000000000794d */ /* 0x000fea0003800000 */
.L_x_11:
        /* <DEDUP_REMOVED lines=15> */
.L_x_17:


//--------------------- .nv.shared._Z16pointwise_kernelILi100EEvPKfPfi --------------------------
	.section	.nv.shared._Z16pointwise_kernelILi100EEvPKfPfi,"aw",@nobits
	.sectionflags	@""
	.align	16
	.zero		1024


//--------------------- .nv.shared.reserved.0     --------------------------
	.section	.nv.shared.reserved.0,"aw",@nobits
	.weak		__nv_reservedSMEM_offset_0_alias
	.size		__nv_reservedSMEM_offset_0_alias, 0, 64
	.other		__nv_reservedSMEM_offset_0_alias,@"STO_CUDA_RESERVED_SHARED STV_DEFAULT"
__nv_reservedSMEM_offset_0_alias:
	.zero		0
	.zero		64


//--------------------- .nv.shared._Z16pointwise_kernelILi10EEvPKfPfi --------------------------
	.section	.nv.shared._Z16pointwise_kernelILi10EEvPKfPfi,"aw",@nobits
	.sectionflags	@""
	.align	16
	.zero		1024


//--------------------- .nv.shared._Z16pointwise_kernelILi1EEvPKfPfi --------------------------
	.section	.nv.shared._Z16pointwise_kernelILi1EEvPKfPfi,"aw",@nobits
	.sectionflags	@""
	.align	16
	.zero		1024


//--------------------- .nv.shared._Z12matmul_tiledPKfS0_Pfi --------------------------
	.section	.nv.shared._Z12matmul_tiledPKfS0_Pfi,"aw",@nobits
	.sectionflags	@""
	.align	16
.nv.shared._Z12matmul_tiledPKfS0_Pfi:
	.zero		3072


//--------------------- .nv.shared._Z14reduction_stepPKfPfi --------------------------
	.section	.nv.shared._Z14reduction_stepPKfPfi,"aw",@nobits
	.sectionflags	@""
	.align	16
	.zero		1024


//--------------------- .nv.shared._Z11stencil_3ptPKfPfi --------------------------
	.section	.nv.shared._Z11stencil_3ptPKfPfi,"aw",@nobits
	.sectionflags	@""
	.align	16
	.zero		1024


//--------------------- .nv.constant0._Z16pointwise_kernelILi100EEvPKfPfi --------------------------
	.section	.nv.constant0._Z16pointwise_kernelILi100EEvPKfPfi,"a",@progbits
	.sectionflags	@""
	.align	4
.nv.constant0._Z16pointwise_kernelILi100EEvPKfPfi:
	.zero		916


//--------------------- .nv.constant0._Z16pointwise_kernelILi10EEvPKfPfi --------------------------
	.section	.nv.constant0._Z16pointwise_kernelILi10EEvPKfPfi,"a",@progbits
	.sectionflags	@""
	.align	4
.nv.constant0._Z16pointwise_kernelILi10EEvPKfPfi:
	.zero		916


//--------------------- .nv.constant0._Z16pointwise_kernelILi1EEvPKfPfi --------------------------
	.section	.nv.constant0._Z16pointwise_kernelILi1EEvPKfPfi,"a",@progbits
	.sectionflags	@""
	.align	4
.nv.constant0._Z16pointwise_kernelILi1EEvPKfPfi:
	.zero		916


//--------------------- .nv.constant0._Z12matmul_tiledPKfS0_Pfi --------------------------
	.section	.nv.constant0._Z12matmul_tiledPKfS0_Pfi,"a",@progbits
	.sectionflags	@""
	.align	4
.nv.constant0._Z12matmul_tiledPKfS0_Pfi:
	.zero		924


//--------------------- .nv.constant0._Z14reduction_stepPKfPfi --------------------------
	.section	.nv.constant0._Z14reduction_stepPKfPfi,"a",@progbits
	.sectionflags	@""
	.align	4
.nv.constant0._Z14reduction_stepPKfPfi:
	.zero		916


//--------------------- .nv.constant0._Z11stencil_3ptPKfPfi --------------------------
	.section	.nv.constant0._Z11stencil_3ptPKfPfi,"a",@progbits
	.sectionflags	@""
	.align	4
.nv.constant0._Z11stencil_3ptPKfPfi:
	.zero		916


//--------------------- SYMBOLS --------------------------

	.type		.nv.reservedSmem.offset0,@object
	.size		.nv.reservedSmem.offset0,0x4
	.type		.nv.reservedSmem.cap,@object
	.size		.nv.reservedSmem.cap,0x4
